// auto-generated by cutlass_sweep.gemm — config: {"arch": "sm_100", "cluster_m": 2, "cluster_n": 1, "dtype": "int8", "stages": 3, "tile_k": 32, "tile_m": 256, "tile_n": 128}
#include "cutlass/cutlass.h"
#include "cutlass/gemm/collective/collective_builder.hpp"
#include "cutlass/gemm/device/gemm_universal_adapter.h"
#include "cutlass/gemm/kernel/gemm_universal.hpp"
#include "cutlass/epilogue/collective/collective_builder.hpp"

using ElemA = int8_t;
using ElemB = int8_t;
using ElemCD = int8_t;
using Acc  = int32_t;
using TileShape    = cute::Shape<cute::_256, cute::_128, cute::_32>;
using ClusterShape = cute::Shape<cute::_2, cute::_1, cute::_1>;

using CollectiveEpilogue = typename cutlass::epilogue::collective::CollectiveBuilder<
    cutlass::arch::Sm100, cutlass::arch::OpClassTensorOp,
    TileShape, ClusterShape,
    cutlass::epilogue::collective::EpilogueTileAuto,
    Acc, Acc,
    ElemCD, cutlass::layout::RowMajor, 128 / cutlass::sizeof_bits<ElemCD>::value,
    ElemCD, cutlass::layout::RowMajor, 128 / cutlass::sizeof_bits<ElemCD>::value,
    cutlass::epilogue::collective::EpilogueScheduleAuto
  >::CollectiveOp;

using CollectiveMainloop = typename cutlass::gemm::collective::CollectiveBuilder<
    cutlass::arch::Sm100, cutlass::arch::OpClassTensorOp,
    ElemA, cutlass::layout::RowMajor, 128 / cutlass::sizeof_bits<ElemA>::value,
    ElemB, cutlass::layout::ColumnMajor, 128 / cutlass::sizeof_bits<ElemB>::value,
    Acc,
    TileShape, ClusterShape,
    cutlass::gemm::collective::StageCount<3>,
    cutlass::gemm::collective::KernelScheduleAuto
  >::CollectiveOp;

using GemmKernel = cutlass::gemm::kernel::GemmUniversal<
    cute::Shape<int,int,int,int>,
    CollectiveMainloop,
    CollectiveEpilogue
>;
using Gemm = cutlass::gemm::device::GemmUniversalAdapter<GemmKernel>;

// Force the device kernel symbol into the cubin without needing a host main.
auto* _anchor = &cutlass::device_kernel<GemmKernel>;


// ===== COMPILED SASS (sm_100a) =====

	.target	sm_100a

	.elftype	@"ET_EXEC"


//--------------------- .note.nv.tkinfo           --------------------------
	.section	.note.nv.tkinfo,"",@"SHT_NOTE"
	.sectionflags	@"SHF_NOTE_NV_TKINFO"
	.tkinfo
        /*0018*/ 	.word	0x00000002
        /*0030*/ 	.string	""
        /*0030*/ 	.string	"ptxas"
        /*0030*/ 	.string	"Cuda compilation tools, release 13.0, V13.0.88"
        /*0030*/ 	.string	"Build cuda_13.0.r13.0/compiler.36424714_0"
        /*0030*/ 	.string	"-arch sm_100a -m 64 "



//--------------------- .note.nv.cuinfo           --------------------------
	.section	.note.nv.cuinfo,"",@"SHT_NOTE"
	.sectionflags	@"SHF_NOTE_NV_CUINFO"
        /*0018*/ 	.short	0x0002
        /*001a*/ 	.short	0x0064
        /*001c*/ 	.short	0x0082
	.zero		2


//--------------------- .nv.info                  --------------------------
	.section	.nv.info,"",@"SHT_CUDA_INFO"
	.align	4


	//----- nvinfo : EIATTR_REGCOUNT
	.align		4
        /*0000*/ 	.byte	0x04, 0x2f
        /*0002*/ 	.short	(.L_19 - .L_18)
	.align		4
.L_18:
        /*0004*/ 	.word	index@(_ZN7cutlass13device_kernelINS_4gemm6kernel13GemmUniversalIN4cute5tupleIJiiiiEEENS1_10collective13CollectiveMmaINS1_35MainloopSm100TmaUmmaWarpSpecializedILi3ELi2ELi4ENS5_IJNS4_1CILi2EEENSA_ILi1EEESC_EEEEENS5_IJNSA_ILi256EEENSA_ILi128EEENSA_ILi32EEEEEEaNS5_IJlSC_lEEEaSJ_NS4_8TiledMMAINS4_8MMA_AtomIJNS4_21SM100_MMA_S8_2x1SM_SSIaaiLi256ELi128ELNS4_4UMMA5MajorE0ELSO_0ELNSN_8SaturateE0EEEEEENS4_6LayoutINS5_IJSC_SC_SC_EEENS5_IJNSA_ILi0EEESU_SU_EEEEENS5_IJNS4_10UnderscoreESX_SX_EEEEENS4_18SM100_TMA_2SM_LOADENS4_14ComposedLayoutINS4_7SwizzleILi1ELi4ELi3EEENS4_18smem_ptr_flag_bitsILi8EEENSS_INS5_IJNSA_ILi8EEESH_EEENS5_IJSH_SC_EEEEEEEvNS4_8identityES10_S1A_vS1B_EENS_8epilogue10collective18CollectiveEpilogueINS1D_23Sm100TmaWarpSpecializedILi2ELi2ELi64ELb0ELb0EEEJNS5_IJSG_SG_SH_EEENS5_IJNSS_ISG_SC_EENSS_INSA_ILi64EEESC_EEEEEaSJ_aSJ_NS1D_6fusion15FusionCallbacksIS1H_NS1N_17LinearCombinationIaiaiLNS_15FloatRoundStyleE2EEES1I_S1M_JEEENS4_5SM1004TMEM4LOAD26SM100_TMEM_LOAD_32dp32b64xENS4_13SM90_TMA_LOADENS11_INS12_ILi2ELi4ELi3EEES15_NSS_INS5_IJS16_S1K_EEENS5_IJS1K_SC_EEEEEEENS4_39AutoVectorizingCopyWithAssumedAlignmentILi128EEENS4_14SM90_TMA_STOREES22_S24_S24_EEEvvEEEEvNT_6ParamsE)
        /*0008*/ 	.word	0x000000b2


	//----- nvinfo : EIATTR_FRAME_SIZE
	.align		4
.L_19:
        /*000c*/ 	.byte	0x04, 0x11
        /*000e*/ 	.short	(.L_21 - .L_20)
	.align		4
.L_20:
        /*0010*/ 	.word	index@($__internal_2_$__cuda_sm10x_tcgen05_guardrail_trap_unallocated_columns_being_dealloced)
        /*0014*/ 	.word	0x00000000


	//----- nvinfo : EIATTR_FRAME_SIZE
	.align		4
.L_21:
        /*0018*/ 	.byte	0x04, 0x11
        /*001a*/ 	.short	(.L_23 - .L_22)
	.align		4
.L_22:
        /*001c*/ 	.word	index@($__internal_1_$__cuda_sm10x_tcgen05_guardrail_trap_phase_invalid_during_alloc)
        /*0020*/ 	.word	0x00000000


	//----- nvinfo : EIATTR_FRAME_SIZE
	.align		4
.L_23:
        /*0024*/ 	.byte	0x04, 0x11
        /*0026*/ 	.short	(.L_25 - .L_24)
	.align		4
.L_24:
        /*0028*/ 	.word	index@($__internal_0_$__cuda_sm10x_tcgen05_guardrail_trap_col_being_dealloced_not_returned_by_alloc)
        /*002c*/ 	.word	0x00000000


	//----- nvinfo : EIATTR_FRAME_SIZE
	.align		4
.L_25:
        /*0030*/ 	.byte	0x04, 0x11
        /*0032*/ 	.short	(.L_27 - .L_26)
	.align		4
.L_26:
        /*0034*/ 	.word	index@(_ZN7cutlass13device_kernelINS_4gemm6kernel13GemmUniversalIN4cute5tupleIJiiiiEEENS1_10collective13CollectiveMmaINS1_35MainloopSm100TmaUmmaWarpSpecializedILi3ELi2ELi4ENS5_IJNS4_1CILi2EEENSA_ILi1EEESC_EEEEENS5_IJNSA_ILi256EEENSA_ILi128EEENSA_ILi32EEEEEEaNS5_IJlSC_lEEEaSJ_NS4_8TiledMMAINS4_8MMA_AtomIJNS4_21SM100_MMA_S8_2x1SM_SSIaaiLi256ELi128ELNS4_4UMMA5MajorE0ELSO_0ELNSN_8SaturateE0EEEEEENS4_6LayoutINS5_IJSC_SC_SC_EEENS5_IJNSA_ILi0EEESU_SU_EEEEENS5_IJNS4_10UnderscoreESX_SX_EEEEENS4_18SM100_TMA_2SM_LOADENS4_14ComposedLayoutINS4_7SwizzleILi1ELi4ELi3EEENS4_18smem_ptr_flag_bitsILi8EEENSS_INS5_IJNSA_ILi8EEESH_EEENS5_IJSH_SC_EEEEEEEvNS4_8identityES10_S1A_vS1B_EENS_8epilogue10collective18CollectiveEpilogueINS1D_23Sm100TmaWarpSpecializedILi2ELi2ELi64ELb0ELb0EEEJNS5_IJSG_SG_SH_EEENS5_IJNSS_ISG_SC_EENSS_INSA_ILi64EEESC_EEEEEaSJ_aSJ_NS1D_6fusion15FusionCallbacksIS1H_NS1N_17LinearCombinationIaiaiLNS_15FloatRoundStyleE2EEES1I_S1M_JEEENS4_5SM1004TMEM4LOAD26SM100_TMEM_LOAD_32dp32b64xENS4_13SM90_TMA_LOADENS11_INS12_ILi2ELi4ELi3EEES15_NSS_INS5_IJS16_S1K_EEENS5_IJS1K_SC_EEEEEEENS4_39AutoVectorizingCopyWithAssumedAlignmentILi128EEENS4_14SM90_TMA_STOREES22_S24_S24_EEEvvEEEEvNT_6ParamsE)
        /*0038*/ 	.word	0x00000000


	//----- nvinfo : EIATTR_MIN_STACK_SIZE
	.align		4
.L_27:
        /*003c*/ 	.byte	0x04, 0x12
        /*003e*/ 	.short	(.L_29 - .L_28)
	.align		4
.L_28:
        /*0040*/ 	.word	index@(_ZN7cutlass13device_kernelINS_4gemm6kernel13GemmUniversalIN4cute5tupleIJiiiiEEENS1_10collective13CollectiveMmaINS1_35MainloopSm100TmaUmmaWarpSpecializedILi3ELi2ELi4ENS5_IJNS4_1CILi2EEENSA_ILi1EEESC_EEEEENS5_IJNSA_ILi256EEENSA_ILi128EEENSA_ILi32EEEEEEaNS5_IJlSC_lEEEaSJ_NS4_8TiledMMAINS4_8MMA_AtomIJNS4_21SM100_MMA_S8_2x1SM_SSIaaiLi256ELi128ELNS4_4UMMA5MajorE0ELSO_0ELNSN_8SaturateE0EEEEEENS4_6LayoutINS5_IJSC_SC_SC_EEENS5_IJNSA_ILi0EEESU_SU_EEEEENS5_IJNS4_10UnderscoreESX_SX_EEEEENS4_18SM100_TMA_2SM_LOADENS4_14ComposedLayoutINS4_7SwizzleILi1ELi4ELi3EEENS4_18smem_ptr_flag_bitsILi8EEENSS_INS5_IJNSA_ILi8EEESH_EEENS5_IJSH_SC_EEEEEEEvNS4_8identityES10_S1A_vS1B_EENS_8epilogue10collective18CollectiveEpilogueINS1D_23Sm100TmaWarpSpecializedILi2ELi2ELi64ELb0ELb0EEEJNS5_IJSG_SG_SH_EEENS5_IJNSS_ISG_SC_EENSS_INSA_ILi64EEESC_EEEEEaSJ_aSJ_NS1D_6fusion15FusionCallbacksIS1H_NS1N_17LinearCombinationIaiaiLNS_15FloatRoundStyleE2EEES1I_S1M_JEEENS4_5SM1004TMEM4LOAD26SM100_TMEM_LOAD_32dp32b64xENS4_13SM90_TMA_LOADENS11_INS12_ILi2ELi4ELi3EEES15_NSS_INS5_IJS16_S1K_EEENS5_IJS1K_SC_EEEEEEENS4_39AutoVectorizingCopyWithAssumedAlignmentILi128EEENS4_14SM90_TMA_STOREES22_S24_S24_EEEvvEEEEvNT_6ParamsE)
        /*0044*/ 	.word	0x00000000
.L_29:


//--------------------- .nv.compat                --------------------------
	.section	.nv.compat,"",@"SHT_CUDA_COMPAT_INFO"
	.align	4
        /*0000*/ 	.byte	0x02, 0x09, 0x01, 0x00, 0x02, 0x02, 0x03, 0x00, 0x02, 0x05, 0x06, 0x00, 0x03, 0x07, 0x01, 0x01
        /*0010*/ 	.byte	0x02, 0x03, 0x01, 0x00, 0x02, 0x06, 0x01, 0x00, 0x04, 0x0b, 0x08, 0x00, 0x01, 0x00, 0x00, 0x00
        /*0020*/ 	.byte	0x00, 0x00, 0x00, 0x00


//--------------------- .nv.info._ZN7cutlass13device_kernelINS_4gemm6kernel13GemmUniversalIN4cute5tupleIJiiiiEEENS1_10collective13CollectiveMmaINS1_35MainloopSm100TmaUmmaWarpSpecializedILi3ELi2ELi4ENS5_IJNS4_1CILi2EEENSA_ILi1EEESC_EEEEENS5_IJNSA_ILi256EEENSA_ILi128EEENSA_ILi32EEEEEEaNS5_IJlSC_lEEEaSJ_NS4_8TiledMMAINS4_8MMA_AtomIJNS4_21SM100_MMA_S8_2x1SM_SSIaaiLi256ELi128ELNS4_4UMMA5MajorE0ELSO_0ELNSN_8SaturateE0EEEEEENS4_6LayoutINS5_IJSC_SC_SC_EEENS5_IJNSA_ILi0EEESU_SU_EEEEENS5_IJNS4_10UnderscoreESX_SX_EEEEENS4_18SM100_TMA_2SM_LOADENS4_14ComposedLayoutINS4_7SwizzleILi1ELi4ELi3EEENS4_18smem_ptr_flag_bitsILi8EEENSS_INS5_IJNSA_ILi8EEESH_EEENS5_IJSH_SC_EEEEEEEvNS4_8identityES10_S1A_vS1B_EENS_8epilogue10collective18CollectiveEpilogueINS1D_23Sm100TmaWarpSpecializedILi2ELi2ELi64ELb0ELb0EEEJNS5_IJSG_SG_SH_EEENS5_IJNSS_ISG_SC_EENSS_INSA_ILi64EEESC_EEEEEaSJ_aSJ_NS1D_6fusion15FusionCallbacksIS1H_NS1N_17LinearCombinationIaiaiLNS_15FloatRoundStyleE2EEES1I_S1M_JEEENS4_5SM1004TMEM4LOAD26SM100_TMEM_LOAD_32dp32b64xENS4_13SM90_TMA_LOADENS11_INS12_ILi2ELi4ELi3EEES15_NSS_INS5_IJS16_S1K_EEENS5_IJS1K_SC_EEEEEEENS4_39AutoVectorizingCopyWithAssumedAlignmentILi128EEENS4_14SM90_TMA_STOREES22_S24_S24_EEEvvEEEEvNT_6ParamsE --------------------------
	.section	.nv.info._ZN7cutlass13device_kernelINS_4gemm6kernel13GemmUniversalIN4cute5tupleIJiiiiEEENS1_10collective13CollectiveMmaINS1_35MainloopSm100TmaUmmaWarpSpecializedILi3ELi2ELi4ENS5_IJNS4_1CILi2EEENSA_ILi1EEESC_EEEEENS5_IJNSA_ILi256EEENSA_ILi128EEENSA_ILi32EEEEEEaNS5_IJlSC_lEEEaSJ_NS4_8TiledMMAINS4_8MMA_AtomIJNS4_21SM100_MMA_S8_2x1SM_SSIaaiLi256ELi128ELNS4_4UMMA5MajorE0ELSO_0ELNSN_8SaturateE0EEEEEENS4_6LayoutINS5_IJSC_SC_SC_EEENS5_IJNSA_ILi0EEESU_SU_EEEEENS5_IJNS4_10UnderscoreESX_SX_EEEEENS4_18SM100_TMA_2SM_LOADENS4_14ComposedLayoutINS4_7SwizzleILi1ELi4ELi3EEENS4_18smem_ptr_flag_bitsILi8EEENSS_INS5_IJNSA_ILi8EEESH_EEENS5_IJSH_SC_EEEEEEEvNS4_8identityES10_S1A_vS1B_EENS_8epilogue10collective18CollectiveEpilogueINS1D_23Sm100TmaWarpSpecializedILi2ELi2ELi64ELb0ELb0EEEJNS5_IJSG_SG_SH_EEENS5_IJNSS_ISG_SC_EENSS_INSA_ILi64EEESC_EEEEEaSJ_aSJ_NS1D_6fusion15FusionCallbacksIS1H_NS1N_17LinearCombinationIaiaiLNS_15FloatRoundStyleE2EEES1I_S1M_JEEENS4_5SM1004TMEM4LOAD26SM100_TMEM_LOAD_32dp32b64xENS4_13SM90_TMA_LOADENS11_INS12_ILi2ELi4ELi3EEES15_NSS_INS5_IJS16_S1K_EEENS5_IJS1K_SC_EEEEEEENS4_39AutoVectorizingCopyWithAssumedAlignmentILi128EEENS4_14SM90_TMA_STOREES22_S24_S24_EEEvvEEEEvNT_6ParamsE,"",@"SHT_CUDA_INFO"
	.sectionflags	@""
	.align	4


	//----- nvinfo : EIATTR_CUDA_API_VERSION
	.align		4
        /*0000*/ 	.byte	0x04, 0x37
        /*0002*/ 	.short	(.L_31 - .L_30)
.L_30:
        /*0004*/ 	.word	0x00000082


	//----- nvinfo : EIATTR_KPARAM_INFO
	.align		4
.L_31:
        /*0008*/ 	.byte	0x04, 0x17
        /*000a*/ 	.short	(.L_33 - .L_32)
.L_32:
        /*000c*/ 	.word	0x00000000
        /*0010*/ 	.short	0x0000
        /*0012*/ 	.short	0x0000
        /*0014*/ 	.byte	0x00, 0xf0, 0x01, 0x20


	//----- nvinfo : EIATTR_AT_ENTRY_FRAGMENTS
	.align		4
.L_33:
        /*0018*/ 	.byte	0x04, 0x4f
        /*001a*/ 	.short	(.L_35 - .L_34)


	//   ....[0]....
.L_34:
        /*001c*/ 	.word	0x00000007


	//----- nvinfo : EIATTR_RESERVED_SMEM_USED
	.align		4
.L_35:
        /*0020*/ 	.byte	0x01, 0x41
	.zero		2


	//----- nvinfo : EIATTR_SPARSE_MMA_MASK
	.align		4
        /*0024*/ 	.byte	0x03, 0x50
        /*0026*/ 	.short	0x0000


	//----- nvinfo : EIATTR_TCGEN05_2CTA_USED
	.align		4
        /*0028*/ 	.byte	0x01, 0x52
	.zero		2


	//----- nvinfo : EIATTR_MAXREG_COUNT
	.align		4
        /*002c*/ 	.byte	0x03, 0x1b
        /*002e*/ 	.short	0x00ff


	//----- nvinfo : EIATTR_NUM_BARRIERS
	.align		4
        /*0030*/ 	.byte	0x02, 0x4c
        /*0032*/ 	.byte	0x07
	.zero		1


	//----- nvinfo : EIATTR_EXTERNS
	.align		4
        /*0034*/ 	.byte	0x04, 0x0f
        /*0036*/ 	.short	(.L_37 - .L_36)


	//   ....[0]....
	.align		4
.L_36:
        /*0038*/ 	.word	index@(__assertfail)


	//----- nvinfo : EIATTR_MERCURY_ISA_VERSION
	.align		4
.L_37:
        /*003c*/ 	.byte	0x03, 0x5f
        /*003e*/ 	.short	0x0101


	//----- nvinfo : EIATTR_INT_WARP_WIDE_INSTR_OFFSETS
	.align		4
        /*0040*/ 	.byte	0x04, 0x31
        /*0042*/ 	.short	(.L_39 - .L_38)


	//   ....[0]....
.L_38:
        /*0044*/ 	.word	0x00000cb0


	//   ....[1]....
        /*0048*/ 	.word	0x00000d50


	//   ....[2]....
        /*004c*/ 	.word	0x000020c0


	//   ....[3]....
        /*0050*/ 	.word	0x00003dc0


	//   ....[4]....
        /*0054*/ 	.word	0x00003de0


	//   ....[5]....
        /*0058*/ 	.word	0x00003e10


	//   ....[6]....
        /*005c*/ 	.word	0x00004740


	//   ....[7]....
        /*0060*/ 	.word	0x000047b0


	//   ....[8]....
        /*0064*/ 	.word	0x00004990


	//   ....[9]....
        /*0068*/ 	.word	0x00004af0


	//----- nvinfo : EIATTR_COOP_GROUP_MASK_REGIDS
	.align		4
.L_39:
        /*006c*/ 	.byte	0x04, 0x29
        /*006e*/ 	.short	(.L_41 - .L_40)


	//   ....[0]....
.L_40:
        /*0070*/ 	.word	0xffffffff


	//   ....[1]....
        /*0074*/ 	.word	0xffffffff


	//   ....[2]....
        /*0078*/ 	.word	0xffffffff


	//   ....[3]....
        /*007c*/ 	.word	0xffffffff


	//   ....[4]....
        /*0080*/ 	.word	0xffffffff


	//   ....[5]....
        /*0084*/ 	.word	0xffffffff


	//   ....[6]....
        /*0088*/ 	.word	0xffffffff


	//   ....[7]....
        /*008c*/ 	.word	0xffffffff


	//   ....[8]....
        /*0090*/ 	.word	0xffffffff


	//   ....[9]....
        /*0094*/ 	.word	0xffffffff


	//   ....[10]....
        /*0098*/ 	.word	0xffffffff


	//   ....[11]....
        /*009c*/ 	.word	0xffffffff


	//   ....[12]....
        /*00a0*/ 	.word	0xffffffff


	//   ....[13]....
        /*00a4*/ 	.word	0xffffffff


	//----- nvinfo : EIATTR_COOP_GROUP_INSTR_OFFSETS
	.align		4
.L_41:
        /*00a8*/ 	.byte	0x04, 0x28
        /*00aa*/ 	.short	(.L_43 - .L_42)


	//   ....[0]....
.L_42:
        /*00ac*/ 	.word	0x000000c0


	//   ....[1]....
        /*00b0*/ 	.word	0x00000500


	//   ....[2]....
        /*00b4*/ 	.word	0x00000660


	//   ....[3]....
        /*00b8*/ 	.word	0x000007b0


	//   ....[4]....
        /*00bc*/ 	.word	0x000008a0


	//   ....[5]....
        /*00c0*/ 	.word	0x00000a00


	//   ....[6]....
        /*00c4*/ 	.word	0x00000b90


	//   ....[7]....
        /*00c8*/ 	.word	0x00000dd0


	//   ....[8]....
        /*00cc*/ 	.word	0x00001fa0


	//   ....[9]....
        /*00d0*/ 	.word	0x00002cf0


	//   ....[10]....
        /*00d4*/ 	.word	0x000031c0


	//   ....[11]....
        /*00d8*/ 	.word	0x000031f0


	//   ....[12]....
        /*00dc*/ 	.word	0x00003cc0


	//   ....[13]....
        /*00e0*/ 	.word	0x00003ed0


	//----- nvinfo : EIATTR_VRC_CTA_INIT_COUNT
	.align		4
.L_43:
        /*00e4*/ 	.byte	0x02, 0x4a
        /*00e6*/ 	.byte	0x80
	.zero		1


	//----- nvinfo : EIATTR_SYSCALL_OFFSETS
	.align		4
        /*00e8*/ 	.byte	0x04, 0x46
        /*00ea*/ 	.short	(.L_45 - .L_44)


	//   ....[0]....
.L_44:
        /*00ec*/ 	.word	0x00005530


	//   ....[1]....
        /*00f0*/ 	.word	0x00005670


	//   ....[2]....
        /*00f4*/ 	.word	0x00005ed0


	//   ....[3]....
        /*00f8*/ 	.word	0x000074d0


	//----- nvinfo : EIATTR_MBARRIER_INSTR_OFFSETS
	.align		4
.L_45:
        /*00fc*/ 	.byte	0x04, 0x39
        /*00fe*/ 	.short	(.L_47 - .L_46)


	//   ....[0]....
.L_46:
        /*0100*/ 	.word	0x000005f0
        /*0104*/ 	.word	0x000000ff
        /*0108*/ 	.word	0x00000000
        /*010c*/ 	.short	0x0100
        /*010e*/ 	.byte	0x08
	.zero		1


	//   ....[1]....
        /*0110*/ 	.word	0x00000600
        /*0114*/ 	.word	0x000000ff
        /*0118*/ 	.word	0x00000018
        /*011c*/ 	.short	0x0100
        /*011e*/ 	.byte	0x08
	.zero		1


	//   ....[2]....
        /*0120*/ 	.word	0x00000610
        /*0124*/ 	.word	0x000000ff
        /*0128*/ 	.word	0x00000008
        /*012c*/ 	.short	0x0100
        /*012e*/ 	.byte	0x08
	.zero		1


	//   ....[3]....
        /*0130*/ 	.word	0x00000620
        /*0134*/ 	.word	0x000000ff
        /*0138*/ 	.word	0x00000020
        /*013c*/ 	.short	0x0100
        /*013e*/ 	.byte	0x08
	.zero		1


	//   ....[4]....
        /*0140*/ 	.word	0x00000630
        /*0144*/ 	.word	0x000000ff
        /*0148*/ 	.word	0x00000010
        /*014c*/ 	.short	0x0100
        /*014e*/ 	.byte	0x08
	.zero		1


	//   ....[5]....
        /*0150*/ 	.word	0x00000640
        /*0154*/ 	.word	0x000000ff
        /*0158*/ 	.word	0x00000028
        /*015c*/ 	.short	0x0100
        /*015e*/ 	.byte	0x08
	.zero		1


	//   ....[6]....
        /*0160*/ 	.word	0x00000760
        /*0164*/ 	.word	0x000000ff
        /*0168*/ 	.word	0x00000030
        /*016c*/ 	.short	0x0100
        /*016e*/ 	.byte	0x09
	.zero		1


	//   ....[7]....
        /*0170*/ 	.word	0x00000770
        /*0174*/ 	.word	0x000000ff
        /*0178*/ 	.word	0x00000040
        /*017c*/ 	.short	0x0100
        /*017e*/ 	.byte	0x09
	.zero		1


	//   ....[8]....
        /*0180*/ 	.word	0x00000780
        /*0184*/ 	.word	0x000000ff
        /*0188*/ 	.word	0x00000038
        /*018c*/ 	.short	0x0100
        /*018e*/ 	.byte	0x09
	.zero		1


	//   ....[9]....
        /*0190*/ 	.word	0x00000790
        /*0194*/ 	.word	0x000000ff
        /*0198*/ 	.word	0x00000048
        /*019c*/ 	.short	0x0100
        /*019e*/ 	.byte	0x09
	.zero		1


	//   ....[10]....
        /*01a0*/ 	.word	0x00000870
        /*01a4*/ 	.word	0x000000ff
        /*01a8*/ 	.word	0x00000050
        /*01ac*/ 	.short	0x0100
        /*01ae*/ 	.byte	0x08
	.zero		1


	//   ....[11]....
        /*01b0*/ 	.word	0x00000880
        /*01b4*/ 	.word	0x000000ff
        /*01b8*/ 	.word	0x00000058
        /*01bc*/ 	.short	0x0100
        /*01be*/ 	.byte	0x08
	.zero		1


	//   ....[12]....
        /*01c0*/ 	.word	0x000009b0
        /*01c4*/ 	.word	0x000000ff
        /*01c8*/ 	.word	0x00000060
        /*01cc*/ 	.short	0x0100
        /*01ce*/ 	.byte	0x08
	.zero		1


	//   ....[13]....
        /*01d0*/ 	.word	0x000009c0
        /*01d4*/ 	.word	0x000000ff
        /*01d8*/ 	.word	0x00000070
        /*01dc*/ 	.short	0x0100
        /*01de*/ 	.byte	0x08
	.zero		1


	//   ....[14]....
        /*01e0*/ 	.word	0x000009d0
        /*01e4*/ 	.word	0x000000ff
        /*01e8*/ 	.word	0x00000068
        /*01ec*/ 	.short	0x0100
        /*01ee*/ 	.byte	0x08
	.zero		1


	//   ....[15]....
        /*01f0*/ 	.word	0x000009e0
        /*01f4*/ 	.word	0x000000ff
        /*01f8*/ 	.word	0x00000078
        /*01fc*/ 	.short	0x0100
        /*01fe*/ 	.byte	0x08
	.zero		1


	//   ....[16]....
        /*0200*/ 	.word	0x00000b00
        /*0204*/ 	.word	0x000000ff
        /*0208*/ 	.word	0x00000080
        /*020c*/ 	.short	0x0100
        /*020e*/ 	.byte	0x09
	.zero		1


	//   ....[17]....
        /*0210*/ 	.word	0x00000b10
        /*0214*/ 	.word	0x000000ff
        /*0218*/ 	.word	0x000000a0
        /*021c*/ 	.short	0x0100
        /*021e*/ 	.byte	0x09
	.zero		1


	//   ....[18]....
        /*0220*/ 	.word	0x00000b20
        /*0224*/ 	.word	0x000000ff
        /*0228*/ 	.word	0x00000088
        /*022c*/ 	.short	0x0100
        /*022e*/ 	.byte	0x09
	.zero		1


	//   ....[19]....
        /*0230*/ 	.word	0x00000b30
        /*0234*/ 	.word	0x000000ff
        /*0238*/ 	.word	0x000000a8
        /*023c*/ 	.short	0x0100
        /*023e*/ 	.byte	0x09
	.zero		1


	//   ....[20]....
        /*0240*/ 	.word	0x00000b40
        /*0244*/ 	.word	0x000000ff
        /*0248*/ 	.word	0x00000090
        /*024c*/ 	.short	0x0100
        /*024e*/ 	.byte	0x09
	.zero		1


	//   ....[21]....
        /*0250*/ 	.word	0x00000b50
        /*0254*/ 	.word	0x000000ff
        /*0258*/ 	.word	0x000000b0
        /*025c*/ 	.short	0x0100
        /*025e*/ 	.byte	0x09
	.zero		1


	//   ....[22]....
        /*0260*/ 	.word	0x00000b60
        /*0264*/ 	.word	0x000000ff
        /*0268*/ 	.word	0x00000098
        /*026c*/ 	.short	0x0100
        /*026e*/ 	.byte	0x09
	.zero		1


	//   ....[23]....
        /*0270*/ 	.word	0x00000b70
        /*0274*/ 	.word	0x000000ff
        /*0278*/ 	.word	0x000000b8
        /*027c*/ 	.short	0x0100
        /*027e*/ 	.byte	0x09
	.zero		1


	//   ....[24]....
        /*0280*/ 	.word	0x00000c60
        /*0284*/ 	.word	0x000000ff
        /*0288*/ 	.word	0x000000c0
        /*028c*/ 	.short	0x0100
        /*028e*/ 	.byte	0x08
	.zero		1


	//   ....[25]....
        /*0290*/ 	.word	0x00000c70
        /*0294*/ 	.word	0x000000ff
        /*0298*/ 	.word	0x000000d0
        /*029c*/ 	.short	0x0100
        /*029e*/ 	.byte	0x08
	.zero		1


	//   ....[26]....
        /*02a0*/ 	.word	0x00000c80
        /*02a4*/ 	.word	0x000000ff
        /*02a8*/ 	.word	0x000000c8
        /*02ac*/ 	.short	0x0100
        /*02ae*/ 	.byte	0x08
	.zero		1


	//   ....[27]....
        /*02b0*/ 	.word	0x00000c90
        /*02b4*/ 	.word	0x000000ff
        /*02b8*/ 	.word	0x000000d8
        /*02bc*/ 	.short	0x0100
        /*02be*/ 	.byte	0x08
	.zero		1


	//   ....[28]....
        /*02c0*/ 	.word	0x00000d80
        /*02c4*/ 	.word	0x000000ff
        /*02c8*/ 	.word	0x000000e0
        /*02cc*/ 	.short	0x0100
        /*02ce*/ 	.byte	0x06
	.zero		1


	//   ....[29]....
        /*02d0*/ 	.word	0x000017a0
        /*02d4*/ 	.word	0x00000003
        /*02d8*/ 	.word	0x000000d0
        /*02dc*/ 	.short	0x010a
        /*02de*/ 	.byte	0xff
	.zero		1


	//   ....[30]....
        /*02e0*/ 	.word	0x000017d0
        /*02e4*/ 	.word	0x00000003
        /*02e8*/ 	.word	0x000000c0
        /*02ec*/ 	.short	0x0101
        /*02ee*/ 	.byte	0xff
	.zero		1


	//   ....[31]....
        /*02f0*/ 	.word	0x000018d0
        /*02f4*/ 	.word	0x000000ff
        /*02f8*/ 	.word	0x00000018
        /*02fc*/ 	.short	0x010a
        /*02fe*/ 	.byte	0x08
	.zero		1


	//   ....[32]....
        /*0300*/ 	.word	0x000019a0
        /*0304*/ 	.word	0x000000ff
        /*0308*/ 	.word	0x00000018
        /*030c*/ 	.short	0x010a
        /*030e*/ 	.byte	0x21
	.zero		1


	//   ....[33]....
        /*0310*/ 	.word	0x00001b50
        /*0314*/ 	.word	0x000000ff
        /*0318*/ 	.word	0x00000018
        /*031c*/ 	.short	0x010a
        /*031e*/ 	.byte	0x08
	.zero		1


	//   ....[34]....
        /*0320*/ 	.word	0x00001c50
        /*0324*/ 	.word	0x000000ff
        /*0328*/ 	.word	0x00000058
        /*032c*/ 	.short	0x0101
        /*032e*/ 	.byte	0x04
	.zero		1


	//   ....[35]....
        /*0330*/ 	.word	0x00001c70
        /*0334*/ 	.word	0x000000ff
        /*0338*/ 	.word	0x00000018
        /*033c*/ 	.short	0x010a
        /*033e*/ 	.byte	0x08
	.zero		1


	//   ....[36]....
        /*0340*/ 	.word	0x00001cf0
        /*0344*/ 	.word	0x000000ff
        /*0348*/ 	.word	0x00000018
        /*034c*/ 	.short	0x010a
        /*034e*/ 	.byte	0x11
	.zero		1


	//   ....[37]....
        /*0350*/ 	.word	0x00001e80
        /*0354*/ 	.word	0x000000ff
        /*0358*/ 	.word	0x00000018
        /*035c*/ 	.short	0x010a
        /*035e*/ 	.byte	0x08
	.zero		1


	//   ....[38]....
        /*0360*/ 	.word	0x00001fd0
        /*0364*/ 	.word	0x00000002
        /*0368*/ 	.word	0x00000060
        /*036c*/ 	.short	0x010a
        /*036e*/ 	.byte	0xff
	.zero		1


	//   ....[39]....
        /*0370*/ 	.word	0x00002090
        /*0374*/ 	.word	0x00000002
        /*0378*/ 	.word	0x00000000
        /*037c*/ 	.short	0x0101
        /*037e*/ 	.byte	0xff
	.zero		1


	//   ....[40]....
        /*0380*/ 	.word	0x000025f0
        /*0384*/ 	.word	0x000000ff
        /*0388*/ 	.word	0x00000000
        /*038c*/ 	.short	0x010a
        /*038e*/ 	.byte	0x05
	.zero		1


	//   ....[41]....
        /*0390*/ 	.word	0x00002680
        /*0394*/ 	.word	0x000000ff
        /*0398*/ 	.word	0x00000000
        /*039c*/ 	.short	0x010a
        /*039e*/ 	.byte	0x05
	.zero		1


	//   ....[42]....
        /*03a0*/ 	.word	0x00002720
        /*03a4*/ 	.word	0x00000000
        /*03a8*/ 	.word	0x00000000
        /*03ac*/ 	.short	0x010a
        /*03ae*/ 	.byte	0xff
	.zero		1


	//   ....[43]....
        /*03b0*/ 	.word	0x00002850
        /*03b4*/ 	.word	0x00000000
        /*03b8*/ 	.word	0x000000c0
        /*03bc*/ 	.short	0x010a
        /*03be*/ 	.byte	0xff
	.zero		1


	//   ....[44]....
        /*03c0*/ 	.word	0x000028c0
        /*03c4*/ 	.word	0x00000004
        /*03c8*/ 	.word	0x00000000
        /*03cc*/ 	.short	0x0101
        /*03ce*/ 	.byte	0xff
	.zero		1


	//   ....[45]....
        /*03d0*/ 	.word	0x000028e0
        /*03d4*/ 	.word	0x000000ff
        /*03d8*/ 	.word	0x00000070
        /*03dc*/ 	.short	0x010a
        /*03de*/ 	.byte	0x05
	.zero		1


	//   ....[46]....
        /*03e0*/ 	.word	0x00002a00
        /*03e4*/ 	.word	0x00000000
        /*03e8*/ 	.word	0x00000060
        /*03ec*/ 	.short	0x010a
        /*03ee*/ 	.byte	0xff
	.zero		1


	//   ....[47]....
        /*03f0*/ 	.word	0x00002b00
        /*03f4*/ 	.word	0x00000000
        /*03f8*/ 	.word	0x00000000
        /*03fc*/ 	.short	0x0101
        /*03fe*/ 	.byte	0xff
	.zero		1


	//   ....[48]....
        /*0400*/ 	.word	0x00002b90
        /*0404*/ 	.word	0x000000ff
        /*0408*/ 	.word	0x00000070
        /*040c*/ 	.short	0x0106
        /*040e*/ 	.byte	0x05
	.zero		1


	//   ....[49]....
        /*0410*/ 	.word	0x00002bb0
        /*0414*/ 	.word	0x000000ff
        /*0418*/ 	.word	0x00000070
        /*041c*/ 	.short	0x010a
        /*041e*/ 	.byte	0x05
	.zero		1


	//   ....[50]....
        /*0420*/ 	.word	0x00002c40
        /*0424*/ 	.word	0x000000ff
        /*0428*/ 	.word	0x00000070
        /*042c*/ 	.short	0x0106
        /*042e*/ 	.byte	0x04
	.zero		1


	//   ....[51]....
        /*0430*/ 	.word	0x00002c80
        /*0434*/ 	.word	0x00000000
        /*0438*/ 	.word	0x00000070
        /*043c*/ 	.short	0x010a
        /*043e*/ 	.byte	0xff
	.zero		1


	//   ....[52]....
        /*0440*/ 	.word	0x00002ec0
        /*0444*/ 	.word	0x000000ff
        /*0448*/ 	.word	0x00000008
        /*044c*/ 	.short	0x010a
        /*044e*/ 	.byte	0x06
	.zero		1


	//   ....[53]....
        /*0450*/ 	.word	0x00002ee0
        /*0454*/ 	.word	0x000000ff
        /*0458*/ 	.word	0x00000008
        /*045c*/ 	.short	0x010a
        /*045e*/ 	.byte	0x06
	.zero		1


	//   ....[54]....
        /*0460*/ 	.word	0x00003070
        /*0464*/ 	.word	0x000000ff
        /*0468*/ 	.word	0x00000008
        /*046c*/ 	.short	0x010a
        /*046e*/ 	.byte	0x06
	.zero		1


	//   ....[55]....
        /*0470*/ 	.word	0x00003090
        /*0474*/ 	.word	0x000000ff
        /*0478*/ 	.word	0x00000008
        /*047c*/ 	.short	0x010a
        /*047e*/ 	.byte	0x06
	.zero		1


	//   ....[56]....
        /*0480*/ 	.word	0x00003150
        /*0484*/ 	.word	0x000000ff
        /*0488*/ 	.word	0x00000000
        /*048c*/ 	.short	0x0101
        /*048e*/ 	.byte	0x07
	.zero		1


	//   ....[57]....
        /*0490*/ 	.word	0x00003430
        /*0494*/ 	.word	0x00000000
        /*0498*/ 	.word	0x00000060
        /*049c*/ 	.short	0x010a
        /*049e*/ 	.byte	0xff
	.zero		1


	//   ....[58]....
        /*04a0*/ 	.word	0x000034f0
        /*04a4*/ 	.word	0x00000000
        /*04a8*/ 	.word	0x00000000
        /*04ac*/ 	.short	0x0101
        /*04ae*/ 	.byte	0xff
	.zero		1


	//   ....[59]....
        /*04b0*/ 	.word	0x000035a0
        /*04b4*/ 	.word	0x000000ff
        /*04b8*/ 	.word	0x00000000
        /*04bc*/ 	.short	0x010a
        /*04be*/ 	.byte	0x06
	.zero		1


	//   ....[60]....
        /*04c0*/ 	.word	0x000035b0
        /*04c4*/ 	.word	0x000000ff
        /*04c8*/ 	.word	0x000000a0
        /*04cc*/ 	.short	0x010a
        /*04ce*/ 	.byte	0x0b
	.zero		1


	//   ....[61]....
        /*04d0*/ 	.word	0x00003670
        /*04d4*/ 	.word	0x000000ff
        /*04d8*/ 	.word	0x00000000
        /*04dc*/ 	.short	0x010a
        /*04de*/ 	.byte	0x09
	.zero		1


	//   ....[62]....
        /*04e0*/ 	.word	0x000037b0
        /*04e4*/ 	.word	0x000000ff
        /*04e8*/ 	.word	0x00000000
        /*04ec*/ 	.short	0x010a
        /*04ee*/ 	.byte	0x06
	.zero		1


	//   ....[63]....
        /*04f0*/ 	.word	0x000039b0
        /*04f4*/ 	.word	0x000000ff
        /*04f8*/ 	.word	0x00000000
        /*04fc*/ 	.short	0x010a
        /*04fe*/ 	.byte	0x07
	.zero		1


	//   ....[64]....
        /*0500*/ 	.word	0x00003a40
        /*0504*/ 	.word	0x000000ff
        /*0508*/ 	.word	0x00000000
        /*050c*/ 	.short	0x010a
        /*050e*/ 	.byte	0x07
	.zero		1


	//   ....[65]....
        /*0510*/ 	.word	0x00003ad0
        /*0514*/ 	.word	0x000000ff
        /*0518*/ 	.word	0x00000000
        /*051c*/ 	.short	0x010a
        /*051e*/ 	.byte	0x07
	.zero		1


	//   ....[66]....
        /*0520*/ 	.word	0x00003b70
        /*0524*/ 	.word	0x00000000
        /*0528*/ 	.word	0x00000000
        /*052c*/ 	.short	0x010a
        /*052e*/ 	.byte	0xff
	.zero		1


	//   ....[67]....
        /*0530*/ 	.word	0x00003bb0
        /*0534*/ 	.word	0x00000000
        /*0538*/ 	.word	0x00000000
        /*053c*/ 	.short	0x010a
        /*053e*/ 	.byte	0xff
	.zero		1


	//   ....[68]....
        /*0540*/ 	.word	0x00003c20
        /*0544*/ 	.word	0x000000ff
        /*0548*/ 	.word	0x00000000
        /*054c*/ 	.short	0x0101
        /*054e*/ 	.byte	0x05
	.zero		1


	//   ....[69]....
        /*0550*/ 	.word	0x00003c60
        /*0554*/ 	.word	0x000000ff
        /*0558*/ 	.word	0x000000e0
        /*055c*/ 	.short	0x010a
        /*055e*/ 	.byte	0x08
	.zero		1


	//   ....[70]....
        /*0560*/ 	.word	0x00003cb0
        /*0564*/ 	.word	0x000000ff
        /*0568*/ 	.word	0x00000000
        /*056c*/ 	.short	0x0101
        /*056e*/ 	.byte	0x05
	.zero		1


	//   ....[71]....
        /*0570*/ 	.word	0x000040e0
        /*0574*/ 	.word	0x00000000
        /*0578*/ 	.word	0x00000060
        /*057c*/ 	.short	0x010a
        /*057e*/ 	.byte	0xff
	.zero		1


	//   ....[72]....
        /*0580*/ 	.word	0x000041a0
        /*0584*/ 	.word	0x00000000
        /*0588*/ 	.word	0x00000000
        /*058c*/ 	.short	0x0101
        /*058e*/ 	.byte	0xff
	.zero		1


	//   ....[73]....
        /*0590*/ 	.word	0x000044c0
        /*0594*/ 	.word	0x000000ff
        /*0598*/ 	.word	0x00000058
        /*059c*/ 	.short	0x010a
        /*059e*/ 	.byte	0x06
	.zero		1


	//   ....[74]....
        /*05a0*/ 	.word	0x000046b0
        /*05a4*/ 	.word	0x000000ff
        /*05a8*/ 	.word	0x00000040
        /*05ac*/ 	.short	0x010a
        /*05ae*/ 	.byte	0x06
	.zero		1


	//   ....[75]....
        /*05b0*/ 	.word	0x00004880
        /*05b4*/ 	.word	0x000000ff
        /*05b8*/ 	.word	0x00000030
        /*05bc*/ 	.short	0x010b
        /*05be*/ 	.byte	0x06
	.zero		1


	//   ....[76]....
        /*05c0*/ 	.word	0x000048f0
        /*05c4*/ 	.word	0x000000ff
        /*05c8*/ 	.word	0x00000000
        /*05cc*/ 	.short	0x0101
        /*05ce*/ 	.byte	0x08
	.zero		1


	//   ....[77]....
        /*05d0*/ 	.word	0x00004920
        /*05d4*/ 	.word	0x000000ff
        /*05d8*/ 	.word	0x00000048
        /*05dc*/ 	.short	0x010a
        /*05de*/ 	.byte	0x06
	.zero		1


	//   ....[78]....
        /*05e0*/ 	.word	0x00004b30
        /*05e4*/ 	.word	0x000000ff
        /*05e8*/ 	.word	0x00000038
        /*05ec*/ 	.short	0x010b
        /*05ee*/ 	.byte	0x06
	.zero		1


	//   ....[79]....
        /*05f0*/ 	.word	0x00004b50
        /*05f4*/ 	.word	0x000000ff
        /*05f8*/ 	.word	0x00000000
        /*05fc*/ 	.short	0x0101
        /*05fe*/ 	.byte	0x0d
	.zero		1


	//   ....[80]....
        /*0600*/ 	.word	0x00004b80
        /*0604*/ 	.word	0x000000ff
        /*0608*/ 	.word	0x00000040
        /*060c*/ 	.short	0x010a
        /*060e*/ 	.byte	0x06
	.zero		1


	//   ....[81]....
        /*0610*/ 	.word	0x00004bc0
        /*0614*/ 	.word	0x00000000
        /*0618*/ 	.word	0x00000048
        /*061c*/ 	.short	0x010a
        /*061e*/ 	.byte	0xff
	.zero		1


	//   ....[82]....
        /*0620*/ 	.word	0x00004f00
        /*0624*/ 	.word	0x00000000
        /*0628*/ 	.word	0x00000060
        /*062c*/ 	.short	0x010a
        /*062e*/ 	.byte	0xff
	.zero		1


	//   ....[83]....
        /*0630*/ 	.word	0x00005010
        /*0634*/ 	.word	0x00000000
        /*0638*/ 	.word	0x00000000
        /*063c*/ 	.short	0x0101
        /*063e*/ 	.byte	0xff
	.zero		1


	//   ....[84]....
        /*0640*/ 	.word	0x00005a70
        /*0644*/ 	.word	0x00000003
        /*0648*/ 	.word	0x00000030
        /*064c*/ 	.short	0x010a
        /*064e*/ 	.byte	0xff
	.zero		1


	//   ....[85]....
        /*0650*/ 	.word	0x00005ab0
        /*0654*/ 	.word	0x000000ab
        /*0658*/ 	.word	0x00000080
        /*065c*/ 	.short	0x010a
        /*065e*/ 	.byte	0xff
	.zero		1


	//   ....[86]....
        /*0660*/ 	.word	0x00005bf0
        /*0664*/ 	.word	0x00000003
        /*0668*/ 	.word	0x00000030
        /*066c*/ 	.short	0x010a
        /*066e*/ 	.byte	0xff
	.zero		1


	//   ....[87]....
        /*0670*/ 	.word	0x00005d30
        /*0674*/ 	.word	0x00000000
        /*0678*/ 	.word	0x00000000
        /*067c*/ 	.short	0x0101
        /*067e*/ 	.byte	0xff
	.zero		1


	//   ....[88]....
        /*0680*/ 	.word	0x00005db0
        /*0684*/ 	.word	0x000000ab
        /*0688*/ 	.word	0x00000080
        /*068c*/ 	.short	0x010a
        /*068e*/ 	.byte	0xff
	.zero		1


	//   ....[89]....
        /*0690*/ 	.word	0x00007140
        /*0694*/ 	.word	0x0000007c
        /*0698*/ 	.word	0x00000030
        /*069c*/ 	.short	0x010a
        /*069e*/ 	.byte	0xff
	.zero		1


	//   ....[90]....
        /*06a0*/ 	.word	0x00007210
        /*06a4*/ 	.word	0x0000007c
        /*06a8*/ 	.word	0x00000030
        /*06ac*/ 	.short	0x010a
        /*06ae*/ 	.byte	0xff
	.zero		1


	//   ....[91]....
        /*06b0*/ 	.word	0x00007370
        /*06b4*/ 	.word	0x00000003
        /*06b8*/ 	.word	0x00000000
        /*06bc*/ 	.short	0x0101
        /*06be*/ 	.byte	0xff
	.zero		1


	//   ....[92]....
        /*06c0*/ 	.word	0x00007650
        /*06c4*/ 	.word	0x000000ab
        /*06c8*/ 	.word	0x00000000
        /*06cc*/ 	.short	0x0101
        /*06ce*/ 	.byte	0xff
	.zero		1


	//   ....[93]....
        /*06d0*/ 	.word	0x000088c0
        /*06d4*/ 	.word	0x00000003
        /*06d8*/ 	.word	0x000000d0
        /*06dc*/ 	.short	0x010a
        /*06de*/ 	.byte	0xff
	.zero		1


	//   ....[94]....
        /*06e0*/ 	.word	0x00008920
        /*06e4*/ 	.word	0x00000002
        /*06e8*/ 	.word	0x00000018
        /*06ec*/ 	.short	0x010a
        /*06ee*/ 	.byte	0xff
	.zero		1


	//   ....[95]....
        /*06f0*/ 	.word	0x00008980
        /*06f4*/ 	.word	0x00000002
        /*06f8*/ 	.word	0x00000018
        /*06fc*/ 	.short	0x010a
        /*06fe*/ 	.byte	0xff
	.zero		1


	//   ....[96]....
        /*0700*/ 	.word	0x000089d0
        /*0704*/ 	.word	0x00000002
        /*0708*/ 	.word	0x00000060
        /*070c*/ 	.short	0x010a
        /*070e*/ 	.byte	0xff
	.zero		1


	//   ....[97]....
        /*0710*/ 	.word	0x00008a30
        /*0714*/ 	.word	0x00000000
        /*0718*/ 	.word	0x00000000
        /*071c*/ 	.short	0x010a
        /*071e*/ 	.byte	0xff
	.zero		1


	//   ....[98]....
        /*0720*/ 	.word	0x00008a90
        /*0724*/ 	.word	0x00000000
        /*0728*/ 	.word	0x00000000
        /*072c*/ 	.short	0x010a
        /*072e*/ 	.byte	0xff
	.zero		1


	//   ....[99]....
        /*0730*/ 	.word	0x00008ae0
        /*0734*/ 	.word	0x00000000
        /*0738*/ 	.word	0x000000c0
        /*073c*/ 	.short	0x010a
        /*073e*/ 	.byte	0xff
	.zero		1


	//   ....[100]....
        /*0740*/ 	.word	0x00008b40
        /*0744*/ 	.word	0x00000000
        /*0748*/ 	.word	0x00000070
        /*074c*/ 	.short	0x010a
        /*074e*/ 	.byte	0xff
	.zero		1


	//   ....[101]....
        /*0750*/ 	.word	0x00008b90
        /*0754*/ 	.word	0x00000000
        /*0758*/ 	.word	0x00000060
        /*075c*/ 	.short	0x010a
        /*075e*/ 	.byte	0xff
	.zero		1


	//   ....[102]....
        /*0760*/ 	.word	0x00008bf0
        /*0764*/ 	.word	0x00000000
        /*0768*/ 	.word	0x00000070
        /*076c*/ 	.short	0x010a
        /*076e*/ 	.byte	0xff
	.zero		1


	//   ....[103]....
        /*0770*/ 	.word	0x00008c50
        /*0774*/ 	.word	0x00000004
        /*0778*/ 	.word	0x00000008
        /*077c*/ 	.short	0x010a
        /*077e*/ 	.byte	0xff
	.zero		1


	//   ....[104]....
        /*0780*/ 	.word	0x00008d30
        /*0784*/ 	.word	0x00000002
        /*0788*/ 	.word	0x00000008
        /*078c*/ 	.short	0x010a
        /*078e*/ 	.byte	0xff
	.zero		1


	//   ....[105]....
        /*0790*/ 	.word	0x00008d80
        /*0794*/ 	.word	0x00000000
        /*0798*/ 	.word	0x00000060
        /*079c*/ 	.short	0x010a
        /*079e*/ 	.byte	0xff
	.zero		1


	//   ....[106]....
        /*07a0*/ 	.word	0x00008de0
        /*07a4*/ 	.word	0x00000000
        /*07a8*/ 	.word	0x000000a0
        /*07ac*/ 	.short	0x010a
        /*07ae*/ 	.byte	0xff
	.zero		1


	//   ....[107]....
        /*07b0*/ 	.word	0x00008e40
        /*07b4*/ 	.word	0x00000000
        /*07b8*/ 	.word	0x00000000
        /*07bc*/ 	.short	0x010a
        /*07be*/ 	.byte	0xff
	.zero		1


	//   ....[108]....
        /*07c0*/ 	.word	0x00008ea0
        /*07c4*/ 	.word	0x00000000
        /*07c8*/ 	.word	0x00000000
        /*07cc*/ 	.short	0x010a
        /*07ce*/ 	.byte	0xff
	.zero		1


	//   ....[109]....
        /*07d0*/ 	.word	0x00008f00
        /*07d4*/ 	.word	0x00000000
        /*07d8*/ 	.word	0x00000000
        /*07dc*/ 	.short	0x010a
        /*07de*/ 	.byte	0xff
	.zero		1


	//   ....[110]....
        /*07e0*/ 	.word	0x00008f60
        /*07e4*/ 	.word	0x00000000
        /*07e8*/ 	.word	0x00000000
        /*07ec*/ 	.short	0x010a
        /*07ee*/ 	.byte	0xff
	.zero		1


	//   ....[111]....
        /*07f0*/ 	.word	0x00008fc0
        /*07f4*/ 	.word	0x00000000
        /*07f8*/ 	.word	0x000000e0
        /*07fc*/ 	.short	0x010a
        /*07fe*/ 	.byte	0xff
	.zero		1


	//   ....[112]....
        /*0800*/ 	.word	0x00009010
        /*0804*/ 	.word	0x00000000
        /*0808*/ 	.word	0x00000060
        /*080c*/ 	.short	0x010a
        /*080e*/ 	.byte	0xff
	.zero		1


	//   ....[113]....
        /*0810*/ 	.word	0x00009070
        /*0814*/ 	.word	0x00000000
        /*0818*/ 	.word	0x00000058
        /*081c*/ 	.short	0x010a
        /*081e*/ 	.byte	0xff
	.zero		1


	//   ....[114]....
        /*0820*/ 	.word	0x000090d0
        /*0824*/ 	.word	0x00000003
        /*0828*/ 	.word	0x00000040
        /*082c*/ 	.short	0x010a
        /*082e*/ 	.byte	0xff
	.zero		1


	//   ....[115]....
        /*0830*/ 	.word	0x00009130
        /*0834*/ 	.word	0x00000003
        /*0838*/ 	.word	0x00000048
        /*083c*/ 	.short	0x010a
        /*083e*/ 	.byte	0xff
	.zero		1


	//   ....[116]....
        /*0840*/ 	.word	0x00009190
        /*0844*/ 	.word	0x00000000
        /*0848*/ 	.word	0x00000040
        /*084c*/ 	.short	0x010a
        /*084e*/ 	.byte	0xff
	.zero		1


	//   ....[117]....
        /*0850*/ 	.word	0x000091e0
        /*0854*/ 	.word	0x00000000
        /*0858*/ 	.word	0x00000060
        /*085c*/ 	.short	0x010a
        /*085e*/ 	.byte	0xff
	.zero		1


	//   ....[118]....
        /*0860*/ 	.word	0x00009230
        /*0864*/ 	.word	0x00000003
        /*0868*/ 	.word	0x00000030
        /*086c*/ 	.short	0x010a
        /*086e*/ 	.byte	0xff
	.zero		1


	//   ....[119]....
        /*0870*/ 	.word	0x00009280
        /*0874*/ 	.word	0x000000ab
        /*0878*/ 	.word	0x00000080
        /*087c*/ 	.short	0x010a
        /*087e*/ 	.byte	0xff
	.zero		1


	//   ....[120]....
        /*0880*/ 	.word	0x000092d0
        /*0884*/ 	.word	0x0000007c
        /*0888*/ 	.word	0x00000030
        /*088c*/ 	.short	0x010a
        /*088e*/ 	.byte	0xff
	.zero		1


	//----- nvinfo : EIATTR_NUM_MBARRIERS
	.align		4
.L_47:
        /*0890*/ 	.byte	0x03, 0x38
        /*0892*/ 	.short	0x001d


	//----- nvinfo : EIATTR_EXIT_INSTR_OFFSETS
	.align		4
        /*0894*/ 	.byte	0x04, 0x1c
        /*0896*/ 	.short	(.L_49 - .L_48)


	//   ....[0]....
.L_48:
        /*0898*/ 	.word	0x00002750


	//   ....[1]....
        /*089c*/ 	.word	0x00002c50


	//   ....[2]....
        /*08a0*/ 	.word	0x00002cb0


	//   ....[3]....
        /*08a4*/ 	.word	0x00003ee0


	//   ....[4]....
        /*08a8*/ 	.word	0x00004bf0


	//   ....[5]....
        /*08ac*/ 	.word	0x00004c30


	//   ....[6]....
        /*08b0*/ 	.word	0x000088b0


	//----- nvinfo : EIATTR_MAX_THREADS
	.align		4
.L_49:
        /*08b4*/ 	.byte	0x04, 0x05
        /*08b6*/ 	.short	(.L_51 - .L_50)
.L_50:
        /*08b8*/ 	.word	0x00000100
        /*08bc*/ 	.word	0x00000001
        /*08c0*/ 	.word	0x00000001


	//----- nvinfo : EIATTR_CRS_STACK_SIZE
	.align		4
.L_51:
        /*08c4*/ 	.byte	0x04, 0x1e
        /*08c6*/ 	.short	(.L_53 - .L_52)
.L_52:
        /*08c8*/ 	.word	0x00000000


	//----- nvinfo : EIATTR_CBANK_PARAM_SIZE
	.align		4
.L_53:
        /*08cc*/ 	.byte	0x03, 0x19
        /*08ce*/ 	.short	0x0800


	//----- nvinfo : EIATTR_PARAM_CBANK
	.align		4
        /*08d0*/ 	.byte	0x04, 0x0a
        /*08d2*/ 	.short	(.L_55 - .L_54)
	.align		4
.L_54:
        /*08d4*/ 	.word	index@(.nv.constant0._ZN7cutlass13device_kernelINS_4gemm6kernel13GemmUniversalIN4cute5tupleIJiiiiEEENS1_10collective13CollectiveMmaINS1_35MainloopSm100TmaUmmaWarpSpecializedILi3ELi2ELi4ENS5_IJNS4_1CILi2EEENSA_ILi1EEESC_EEEEENS5_IJNSA_ILi256EEENSA_ILi128EEENSA_ILi32EEEEEEaNS5_IJlSC_lEEEaSJ_NS4_8TiledMMAINS4_8MMA_AtomIJNS4_21SM100_MMA_S8_2x1SM_SSIaaiLi256ELi128ELNS4_4UMMA5MajorE0ELSO_0ELNSN_8SaturateE0EEEEEENS4_6LayoutINS5_IJSC_SC_SC_EEENS5_IJNSA_ILi0EEESU_SU_EEEEENS5_IJNS4_10UnderscoreESX_SX_EEEEENS4_18SM100_TMA_2SM_LOADENS4_14ComposedLayoutINS4_7SwizzleILi1ELi4ELi3EEENS4_18smem_ptr_flag_bitsILi8EEENSS_INS5_IJNSA_ILi8EEESH_EEENS5_IJSH_SC_EEEEEEEvNS4_8identityES10_S1A_vS1B_EENS_8epilogue10collective18CollectiveEpilogueINS1D_23Sm100TmaWarpSpecializedILi2ELi2ELi64ELb0ELb0EEEJNS5_IJSG_SG_SH_EEENS5_IJNSS_ISG_SC_EENSS_INSA_ILi64EEESC_EEEEEaSJ_aSJ_NS1D_6fusion15FusionCallbacksIS1H_NS1N_17LinearCombinationIaiaiLNS_15FloatRoundStyleE2EEES1I_S1M_JEEENS4_5SM1004TMEM4LOAD26SM100_TMEM_LOAD_32dp32b64xENS4_13SM90_TMA_LOADENS11_INS12_ILi2ELi4ELi3EEES15_NSS_INS5_IJS16_S1K_EEENS5_IJS1K_SC_EEEEEEENS4_39AutoVectorizingCopyWithAssumedAlignmentILi128EEENS4_14SM90_TMA_STOREES22_S24_S24_EEEvvEEEEvNT_6ParamsE)
        /*08d8*/ 	.short	0x0380
        /*08da*/ 	.short	0x0800


	//----- nvinfo : EIATTR_SW_WAR
	.align		4
.L_55:
        /*08dc*/ 	.byte	0x04, 0x36
        /*08de*/ 	.short	(.L_57 - .L_56)
.L_56:
        /*08e0*/ 	.word	0x00000008
.L_57:


//--------------------- .nv.callgraph             --------------------------
	.section	.nv.callgraph,"",@"SHT_CUDA_CALLGRAPH"
	.align	4
	.sectionentsize	8
	.align		4
        /*0000*/ 	.word	0x00000000
	.align		4
        /*0004*/ 	.word	0xffffffff
	.align		4
        /*0008*/ 	.word	index@(_ZN7cutlass13device_kernelINS_4gemm6kernel13GemmUniversalIN4cute5tupleIJiiiiEEENS1_10collective13CollectiveMmaINS1_35MainloopSm100TmaUmmaWarpSpecializedILi3ELi2ELi4ENS5_IJNS4_1CILi2EEENSA_ILi1EEESC_EEEEENS5_IJNSA_ILi256EEENSA_ILi128EEENSA_ILi32EEEEEEaNS5_IJlSC_lEEEaSJ_NS4_8TiledMMAINS4_8MMA_AtomIJNS4_21SM100_MMA_S8_2x1SM_SSIaaiLi256ELi128ELNS4_4UMMA5MajorE0ELSO_0ELNSN_8SaturateE0EEEEEENS4_6LayoutINS5_IJSC_SC_SC_EEENS5_IJNSA_ILi0EEESU_SU_EEEEENS5_IJNS4_10UnderscoreESX_SX_EEEEENS4_18SM100_TMA_2SM_LOADENS4_14ComposedLayoutINS4_7SwizzleILi1ELi4ELi3EEENS4_18smem_ptr_flag_bitsILi8EEENSS_INS5_IJNSA_ILi8EEESH_EEENS5_IJSH_SC_EEEEEEEvNS4_8identityES10_S1A_vS1B_EENS_8epilogue10collective18CollectiveEpilogueINS1D_23Sm100TmaWarpSpecializedILi2ELi2ELi64ELb0ELb0EEEJNS5_IJSG_SG_SH_EEENS5_IJNSS_ISG_SC_EENSS_INSA_ILi64EEESC_EEEEEaSJ_aSJ_NS1D_6fusion15FusionCallbacksIS1H_NS1N_17LinearCombinationIaiaiLNS_15FloatRoundStyleE2EEES1I_S1M_JEEENS4_5SM1004TMEM4LOAD26SM100_TMEM_LOAD_32dp32b64xENS4_13SM90_TMA_LOADENS11_INS12_ILi2ELi4ELi3EEES15_NSS_INS5_IJS16_S1K_EEENS5_IJS1K_SC_EEEEEEENS4_39AutoVectorizingCopyWithAssumedAlignmentILi128EEENS4_14SM90_TMA_STOREES22_S24_S24_EEEvvEEEEvNT_6ParamsE)
	.align		4
        /*000c*/ 	.word	index@(__assertfail)
	.align		4
        /*0010*/ 	.word	0x00000000
	.align		4
        /*0014*/ 	.word	0xfffffffe
	.align		4
        /*0018*/ 	.word	0x00000000
	.align		4
        /*001c*/ 	.word	0xfffffffd
	.align		4
        /*0020*/ 	.word	0x00000000
	.align		4
        /*0024*/ 	.word	0xfffffffc


//--------------------- .nv.constant4             --------------------------
	.section	.nv.constant4,"a",@progbits
	.align	8
	.align		8
.nv.constant4:
        /*0000*/ 	.dword	__assertfail
	.align		8
        /*0008*/ 	.dword	__unnamed_1
	.align		8
        /*0010*/ 	.dword	__unnamed_2
	.align		8
        /*0018*/ 	.dword	_ZN39_INTERNAL_76641262_4_k_cu_e31bb3f8_95034cuda3std3__45__cpo5beginE
	.align		8
        /*0020*/ 	.dword	_ZN39_INTERNAL_76641262_4_k_cu_e31bb3f8_95034cuda3std3__45__cpo3endE
	.align		8
        /*0028*/ 	.dword	_ZN39_INTERNAL_76641262_4_k_cu_e31bb3f8_95034cuda3std3__45__cpo6cbeginE
	.align		8
        /*0030*/ 	.dword	_ZN39_INTERNAL_76641262_4_k_cu_e31bb3f8_95034cuda3std3__45__cpo4cendE
	.align		8
        /*0038*/ 	.dword	_ZN39_INTERNAL_76641262_4_k_cu_e31bb3f8_95034cuda3std3__441_GLOBAL__N__76641262_4_k_cu_e31bb3f8_95036ignoreE
	.align		8
        /*0040*/ 	.dword	_ZN39_INTERNAL_76641262_4_k_cu_e31bb3f8_95034cuda3std3__419piecewise_constructE
	.align		8
        /*0048*/ 	.dword	_ZN39_INTERNAL_76641262_4_k_cu_e31bb3f8_95034cuda3std3__48in_placeE
	.align		8
        /*0050*/ 	.dword	_ZN39_INTERNAL_76641262_4_k_cu_e31bb3f8_95034cuda3std6ranges3__45__cpo4swapE
	.align		8
        /*0058*/ 	.dword	_ZN39_INTERNAL_76641262_4_k_cu_e31bb3f8_95034cuda3std6ranges3__45__cpo9iter_moveE
	.align		8
        /*0060*/ 	.dword	_ZN39_INTERNAL_76641262_4_k_cu_e31bb3f8_95034cute7productE
	.align		8
        /*0068*/ 	.dword	_ZN39_INTERNAL_76641262_4_k_cu_e31bb3f8_95034cute1_E
	.align		8
        /*0070*/ 	.dword	$str$25
	.align		8
        /*0078*/ 	.dword	$str$26
	.align		8
        /*0080*/ 	.dword	$str$27
	.align		8
        /*0088*/ 	.dword	$str$28


//--------------------- .text._ZN7cutlass13device_kernelINS_4gemm6kernel13GemmUniversalIN4cute5tupleIJiiiiEEENS1_10collective13CollectiveMmaINS1_35MainloopSm100TmaUmmaWarpSpecializedILi3ELi2ELi4ENS5_IJNS4_1CILi2EEENSA_ILi1EEESC_EEEEENS5_IJNSA_ILi256EEENSA_ILi128EEENSA_ILi32EEEEEEaNS5_IJlSC_lEEEaSJ_NS4_8TiledMMAINS4_8MMA_AtomIJNS4_21SM100_MMA_S8_2x1SM_SSIaaiLi256ELi128ELNS4_4UMMA5MajorE0ELSO_0ELNSN_8SaturateE0EEEEEENS4_6LayoutINS5_IJSC_SC_SC_EEENS5_IJNSA_ILi0EEESU_SU_EEEEENS5_IJNS4_10UnderscoreESX_SX_EEEEENS4_18SM100_TMA_2SM_LOADENS4_14ComposedLayoutINS4_7SwizzleILi1ELi4ELi3EEENS4_18smem_ptr_flag_bitsILi8EEENSS_INS5_IJNSA_ILi8EEESH_EEENS5_IJSH_SC_EEEEEEEvNS4_8identityES10_S1A_vS1B_EENS_8epilogue10collective18CollectiveEpilogueINS1D_23Sm100TmaWarpSpecializedILi2ELi2ELi64ELb0ELb0EEEJNS5_IJSG_SG_SH_EEENS5_IJNSS_ISG_SC_EENSS_INSA_ILi64EEESC_EEEEEaSJ_aSJ_NS1D_6fusion15FusionCallbacksIS1H_NS1N_17LinearCombinationIaiaiLNS_15FloatRoundStyleE2EEES1I_S1M_JEEENS4_5SM1004TMEM4LOAD26SM100_TMEM_LOAD_32dp32b64xENS4_13SM90_TMA_LOADENS11_INS12_ILi2ELi4ELi3EEES15_NSS_INS5_IJS16_S1K_EEENS5_IJS1K_SC_EEEEEEENS4_39AutoVectorizingCopyWithAssumedAlignmentILi128EEENS4_14SM90_TMA_STOREES22_S24_S24_EEEvvEEEEvNT_6ParamsE --------------------------
	.section	.text._ZN7cutlass13device_kernelINS_4gemm6kernel13GemmUniversalIN4cute5tupleIJiiiiEEENS1_10collective13CollectiveMmaINS1_35MainloopSm100TmaUmmaWarpSpecializedILi3ELi2ELi4ENS5_IJNS4_1CILi2EEENSA_ILi1EEESC_EEEEENS5_IJNSA_ILi256EEENSA_ILi128EEENSA_ILi32EEEEEEaNS5_IJlSC_lEEEaSJ_NS4_8TiledMMAINS4_8MMA_AtomIJNS4_21SM100_MMA_S8_2x1SM_SSIaaiLi256ELi128ELNS4_4UMMA5MajorE0ELSO_0ELNSN_8SaturateE0EEEEEENS4_6LayoutINS5_IJSC_SC_SC_EEENS5_IJNSA_ILi0EEESU_SU_EEEEENS5_IJNS4_10UnderscoreESX_SX_EEEEENS4_18SM100_TMA_2SM_LOADENS4_14ComposedLayoutINS4_7SwizzleILi1ELi4ELi3EEENS4_18smem_ptr_flag_bitsILi8EEENSS_INS5_IJNSA_ILi8EEESH_EEENS5_IJSH_SC_EEEEEEEvNS4_8identityES10_S1A_vS1B_EENS_8epilogue10collective18CollectiveEpilogueINS1D_23Sm100TmaWarpSpecializedILi2ELi2ELi64ELb0ELb0EEEJNS5_IJSG_SG_SH_EEENS5_IJNSS_ISG_SC_EENSS_INSA_ILi64EEESC_EEEEEaSJ_aSJ_NS1D_6fusion15FusionCallbacksIS1H_NS1N_17LinearCombinationIaiaiLNS_15FloatRoundStyleE2EEES1I_S1M_JEEENS4_5SM1004TMEM4LOAD26SM100_TMEM_LOAD_32dp32b64xENS4_13SM90_TMA_LOADENS11_INS12_ILi2ELi4ELi3EEES15_NSS_INS5_IJS16_S1K_EEENS5_IJS1K_SC_EEEEEEENS4_39AutoVectorizingCopyWithAssumedAlignmentILi128EEENS4_14SM90_TMA_STOREES22_S24_S24_EEEvvEEEEvNT_6ParamsE,"ax",@progbits
	.align	128
.text._ZN7cutlass13device_kernelINS_4gemm6kernel13GemmUniversalIN4cute5tupleIJiiiiEEENS1_10collective13CollectiveMmaINS1_35MainloopSm100TmaUmmaWarpSpecializedILi3ELi2ELi4ENS5_IJNS4_1CILi2EEENSA_ILi1EEESC_EEEEENS5_IJNSA_ILi256EEENSA_ILi128EEENSA_ILi32EEEEEEaNS5_IJlSC_lEEEaSJ_NS4_8TiledMMAINS4_8MMA_AtomIJNS4_21SM100_MMA_S8_2x1SM_SSIaaiLi256ELi128ELNS4_4UMMA5MajorE0ELSO_0ELNSN_8SaturateE0EEEEEENS4_6LayoutINS5_IJSC_SC_SC_EEENS5_IJNSA_ILi0EEESU_SU_EEEEENS5_IJNS4_10UnderscoreESX_SX_EEEEENS4_18SM100_TMA_2SM_LOADENS4_14ComposedLayoutINS4_7SwizzleILi1ELi4ELi3EEENS4_18smem_ptr_flag_bitsILi8EEENSS_INS5_IJNSA_ILi8EEESH_EEENS5_IJSH_SC_EEEEEEEvNS4_8identityES10_S1A_vS1B_EENS_8epilogue10collective18CollectiveEpilogueINS1D_23Sm100TmaWarpSpecializedILi2ELi2ELi64ELb0ELb0EEEJNS5_IJSG_SG_SH_EEENS5_IJNSS_ISG_SC_EENSS_INSA_ILi64EEESC_EEEEEaSJ_aSJ_NS1D_6fusion15FusionCallbacksIS1H_NS1N_17LinearCombinationIaiaiLNS_15FloatRoundStyleE2EEES1I_S1M_JEEENS4_5SM1004TMEM4LOAD26SM100_TMEM_LOAD_32dp32b64xENS4_13SM90_TMA_LOADENS11_INS12_ILi2ELi4ELi3EEES15_NSS_INS5_IJS16_S1K_EEENS5_IJS1K_SC_EEEEEEENS4_39AutoVectorizingCopyWithAssumedAlignmentILi128EEENS4_14SM90_TMA_STOREES22_S24_S24_EEEvvEEEEvNT_6ParamsE:
        .type           _ZN7cutlass13device_kernelINS_4gemm6kernel13GemmUniversalIN4cute5tupleIJiiiiEEENS1_10collective13CollectiveMmaINS1_35MainloopSm100TmaUmmaWarpSpecializedILi3ELi2ELi4ENS5_IJNS4_1CILi2EEENSA_ILi1EEESC_EEEEENS5_IJNSA_ILi256EEENSA_ILi128EEENSA_ILi32EEEEEEaNS5_IJlSC_lEEEaSJ_NS4_8TiledMMAINS4_8MMA_AtomIJNS4_21SM100_MMA_S8_2x1SM_SSIaaiLi256ELi128ELNS4_4UMMA5MajorE0ELSO_0ELNSN_8SaturateE0EEEEEENS4_6LayoutINS5_IJSC_SC_SC_EEENS5_IJNSA_ILi0EEESU_SU_EEEEENS5_IJNS4_10UnderscoreESX_SX_EEEEENS4_18SM100_TMA_2SM_LOADENS4_14ComposedLayoutINS4_7SwizzleILi1ELi4ELi3EEENS4_18smem_ptr_flag_bitsILi8EEENSS_INS5_IJNSA_ILi8EEESH_EEENS5_IJSH_SC_EEEEEEEvNS4_8identityES10_S1A_vS1B_EENS_8epilogue10collective18CollectiveEpilogueINS1D_23Sm100TmaWarpSpecializedILi2ELi2ELi64ELb0ELb0EEEJNS5_IJSG_SG_SH_EEENS5_IJNSS_ISG_SC_EENSS_INSA_ILi64EEESC_EEEEEaSJ_aSJ_NS1D_6fusion15FusionCallbacksIS1H_NS1N_17LinearCombinationIaiaiLNS_15FloatRoundStyleE2EEES1I_S1M_JEEENS4_5SM1004TMEM4LOAD26SM100_TMEM_LOAD_32dp32b64xENS4_13SM90_TMA_LOADENS11_INS12_ILi2ELi4ELi3EEES15_NSS_INS5_IJS16_S1K_EEENS5_IJS1K_SC_EEEEEEENS4_39AutoVectorizingCopyWithAssumedAlignmentILi128EEENS4_14SM90_TMA_STOREES22_S24_S24_EEEvvEEEEvNT_6ParamsE,@function
        .size           _ZN7cutlass13device_kernelINS_4gemm6kernel13GemmUniversalIN4cute5tupleIJiiiiEEENS1_10collective13CollectiveMmaINS1_35MainloopSm100TmaUmmaWarpSpecializedILi3ELi2ELi4ENS5_IJNS4_1CILi2EEENSA_ILi1EEESC_EEEEENS5_IJNSA_ILi256EEENSA_ILi128EEENSA_ILi32EEEEEEaNS5_IJlSC_lEEEaSJ_NS4_8TiledMMAINS4_8MMA_AtomIJNS4_21SM100_MMA_S8_2x1SM_SSIaaiLi256ELi128ELNS4_4UMMA5MajorE0ELSO_0ELNSN_8SaturateE0EEEEEENS4_6LayoutINS5_IJSC_SC_SC_EEENS5_IJNSA_ILi0EEESU_SU_EEEEENS5_IJNS4_10UnderscoreESX_SX_EEEEENS4_18SM100_TMA_2SM_LOADENS4_14ComposedLayoutINS4_7SwizzleILi1ELi4ELi3EEENS4_18smem_ptr_flag_bitsILi8EEENSS_INS5_IJNSA_ILi8EEESH_EEENS5_IJSH_SC_EEEEEEEvNS4_8identityES10_S1A_vS1B_EENS_8epilogue10collective18CollectiveEpilogueINS1D_23Sm100TmaWarpSpecializedILi2ELi2ELi64ELb0ELb0EEEJNS5_IJSG_SG_SH_EEENS5_IJNSS_ISG_SC_EENSS_INSA_ILi64EEESC_EEEEEaSJ_aSJ_NS1D_6fusion15FusionCallbacksIS1H_NS1N_17LinearCombinationIaiaiLNS_15FloatRoundStyleE2EEES1I_S1M_JEEENS4_5SM1004TMEM4LOAD26SM100_TMEM_LOAD_32dp32b64xENS4_13SM90_TMA_LOADENS11_INS12_ILi2ELi4ELi3EEES15_NSS_INS5_IJS16_S1K_EEENS5_IJS1K_SC_EEEEEEENS4_39AutoVectorizingCopyWithAssumedAlignmentILi128EEENS4_14SM90_TMA_STOREES22_S24_S24_EEEvvEEEEvNT_6ParamsE,(.L_x_160 - _ZN7cutlass13device_kernelINS_4gemm6kernel13GemmUniversalIN4cute5tupleIJiiiiEEENS1_10collective13CollectiveMmaINS1_35MainloopSm100TmaUmmaWarpSpecializedILi3ELi2ELi4ENS5_IJNS4_1CILi2EEENSA_ILi1EEESC_EEEEENS5_IJNSA_ILi256EEENSA_ILi128EEENSA_ILi32EEEEEEaNS5_IJlSC_lEEEaSJ_NS4_8TiledMMAINS4_8MMA_AtomIJNS4_21SM100_MMA_S8_2x1SM_SSIaaiLi256ELi128ELNS4_4UMMA5MajorE0ELSO_0ELNSN_8SaturateE0EEEEEENS4_6LayoutINS5_IJSC_SC_SC_EEENS5_IJNSA_ILi0EEESU_SU_EEEEENS5_IJNS4_10UnderscoreESX_SX_EEEEENS4_18SM100_TMA_2SM_LOADENS4_14ComposedLayoutINS4_7SwizzleILi1ELi4ELi3EEENS4_18smem_ptr_flag_bitsILi8EEENSS_INS5_IJNSA_ILi8EEESH_EEENS5_IJSH_SC_EEEEEEEvNS4_8identityES10_S1A_vS1B_EENS_8epilogue10collective18CollectiveEpilogueINS1D_23Sm100TmaWarpSpecializedILi2ELi2ELi64ELb0ELb0EEEJNS5_IJSG_SG_SH_EEENS5_IJNSS_ISG_SC_EENSS_INSA_ILi64EEESC_EEEEEaSJ_aSJ_NS1D_6fusion15FusionCallbacksIS1H_NS1N_17LinearCombinationIaiaiLNS_15FloatRoundStyleE2EEES1I_S1M_JEEENS4_5SM1004TMEM4LOAD26SM100_TMEM_LOAD_32dp32b64xENS4_13SM90_TMA_LOADENS11_INS12_ILi2ELi4ELi3EEES15_NSS_INS5_IJS16_S1K_EEENS5_IJS1K_SC_EEEEEEENS4_39AutoVectorizingCopyWithAssumedAlignmentILi128EEENS4_14SM90_TMA_STOREES22_S24_S24_EEEvvEEEEvNT_6ParamsE)
        .other          _ZN7cutlass13device_kernelINS_4gemm6kernel13GemmUniversalIN4cute5tupleIJiiiiEEENS1_10collective13CollectiveMmaINS1_35MainloopSm100TmaUmmaWarpSpecializedILi3ELi2ELi4ENS5_IJNS4_1CILi2EEENSA_ILi1EEESC_EEEEENS5_IJNSA_ILi256EEENSA_ILi128EEENSA_ILi32EEEEEEaNS5_IJlSC_lEEEaSJ_NS4_8TiledMMAINS4_8MMA_AtomIJNS4_21SM100_MMA_S8_2x1SM_SSIaaiLi256ELi128ELNS4_4UMMA5MajorE0ELSO_0ELNSN_8SaturateE0EEEEEENS4_6LayoutINS5_IJSC_SC_SC_EEENS5_IJNSA_ILi0EEESU_SU_EEEEENS5_IJNS4_10UnderscoreESX_SX_EEEEENS4_18SM100_TMA_2SM_LOADENS4_14ComposedLayoutINS4_7SwizzleILi1ELi4ELi3EEENS4_18smem_ptr_flag_bitsILi8EEENSS_INS5_IJNSA_ILi8EEESH_EEENS5_IJSH_SC_EEEEEEEvNS4_8identityES10_S1A_vS1B_EENS_8epilogue10collective18CollectiveEpilogueINS1D_23Sm100TmaWarpSpecializedILi2ELi2ELi64ELb0ELb0EEEJNS5_IJSG_SG_SH_EEENS5_IJNSS_ISG_SC_EENSS_INSA_ILi64EEESC_EEEEEaSJ_aSJ_NS1D_6fusion15FusionCallbacksIS1H_NS1N_17LinearCombinationIaiaiLNS_15FloatRoundStyleE2EEES1I_S1M_JEEENS4_5SM1004TMEM4LOAD26SM100_TMEM_LOAD_32dp32b64xENS4_13SM90_TMA_LOADENS11_INS12_ILi2ELi4ELi3EEES15_NSS_INS5_IJS16_S1K_EEENS5_IJS1K_SC_EEEEEEENS4_39AutoVectorizingCopyWithAssumedAlignmentILi128EEENS4_14SM90_TMA_STOREES22_S24_S24_EEEvvEEEEvNT_6ParamsE,@"STO_CUDA_ENTRY STV_DEFAULT"
_ZN7cutlass13device_kernelINS_4gemm6kernel13GemmUniversalIN4cute5tupleIJiiiiEEENS1_10collective13CollectiveMmaINS1_35MainloopSm100TmaUmmaWarpSpecializedILi3ELi2ELi4ENS5_IJNS4_1CILi2EEENSA_ILi1EEESC_EEEEENS5_IJNSA_ILi256EEENSA_ILi128EEENSA_ILi32EEEEEEaNS5_IJlSC_lEEEaSJ_NS4_8TiledMMAINS4_8MMA_AtomIJNS4_21SM100_MMA_S8_2x1SM_SSIaaiLi256ELi128ELNS4_4UMMA5MajorE0ELSO_0ELNSN_8SaturateE0EEEEEENS4_6LayoutINS5_IJSC_SC_SC_EEENS5_IJNSA_ILi0EEESU_SU_EEEEENS5_IJNS4_10UnderscoreESX_SX_EEEEENS4_18SM100_TMA_2SM_LOADENS4_14ComposedLayoutINS4_7SwizzleILi1ELi4ELi3EEENS4_18smem_ptr_flag_bitsILi8EEENSS_INS5_IJNSA_ILi8EEESH_EEENS5_IJSH_SC_EEEEEEEvNS4_8identityES10_S1A_vS1B_EENS_8epilogue10collective18CollectiveEpilogueINS1D_23Sm100TmaWarpSpecializedILi2ELi2ELi64ELb0ELb0EEEJNS5_IJSG_SG_SH_EEENS5_IJNSS_ISG_SC_EENSS_INSA_ILi64EEESC_EEEEEaSJ_aSJ_NS1D_6fusion15FusionCallbacksIS1H_NS1N_17LinearCombinationIaiaiLNS_15FloatRoundStyleE2EEES1I_S1M_JEEENS4_5SM1004TMEM4LOAD26SM100_TMEM_LOAD_32dp32b64xENS4_13SM90_TMA_LOADENS11_INS12_ILi2ELi4ELi3EEES15_NSS_INS5_IJS16_S1K_EEENS5_IJS1K_SC_EEEEEEENS4_39AutoVectorizingCopyWithAssumedAlignmentILi128EEENS4_14SM90_TMA_STOREES22_S24_S24_EEEvvEEEEvNT_6ParamsE:
[----:B------:R-:W1:Y:S01]  /*0000*/  LDC R1, c[0x0][0x37c] ;  /* 0x0000df00ff017b82 */ /* 0x000e620000000800 */
[----:B------:R-:W2:Y:S01]  /*0010*/  S2R R169, SR_TID.X ;  /* 0x0000000000a97919 */ /* 0x000ea20000002100 */
[----:B------:R-:W3:Y:S06]  /*0020*/  LDCU.64 UR6, c[0x0][0x890] ;  /* 0x00011200ff0677ac */ /* 0x000eec0008000a00 */
[----:B------:R-:W4:Y:S01]  /*0030*/  S2UR UR37, SR_CgaCtaId ;  /* 0x00000000002579c3 */ /* 0x000f220000008800 */
[----:B------:R-:W-:Y:S02]  /*0040*/  PRMT R153, RZ, 0x7610, R153 ;  /* 0x00007610ff997816 */ /* 0x000fe40000000099 */
[----:B------:R-:W-:Y:S01]  /*0050*/  ELECT P1, URZ, PT ;  /* 0x0000000000ff782f */ /* 0x000fe20003820000 */
[----:B------:R-:W1:Y:S01]  /*0060*/  LDCU.64 UR46, c[0x0][0x358] ;  /* 0x00006b00ff2e77ac */ /* 0x000e620008000a00 */
[----:B---3--:R-:W-:-:S04]  /*0070*/  UISETP.NE.U32.AND UP0, UPT, UR6, URZ, UPT ;  /* 0x000000ff0600728c */ /* 0x008fc8000bf05070 */
[----:B------:R-:W-:Y:S02]  /*0080*/  UISETP.NE.AND.EX UP0, UPT, UR7, URZ, UPT, UP0 ;  /* 0x000000ff0700728c */ /* 0x000fe4000bf05300 */
[----:B----4-:R-:W-:Y:S02]  /*0090*/  ULOP3.LUT UR5, UR37, 0x1, URZ, 0xc0, !UPT ;  /* 0x0000000125057892 */ /* 0x010fe4000f8ec0ff */
[----:B------:R-:W-:Y:S01]  /*00a0*/  ULOP3.LUT UR4, UR37, 0x1, URZ, 0x3c, !UPT ;  /* 0x0000000125047892 */ /* 0x000fe2000f8e3cff */
[----:B--2---:R-:W-:-:S05]  /*00b0*/  SHF.R.U32.HI R156, RZ, 0x5, R169 ;  /* 0x00000005ff9c7819 */ /* 0x004fca00000116a9 */
[----:B------:R-:W2:Y:S02]  /*00c0*/  SHFL.IDX PT, R0, R156, RZ, 0x1f ;  /* 0x00001fff9c007589 */ /* 0x000ea400000e0000 */
[----:B--2---:R-:W-:Y:S01]  /*00d0*/  R2UR UR10, R0 ;  /* 0x00000000000a72ca */ /* 0x004fe200000e0000 */
[----:B-1----:R-:W-:-:S14]  /*00e0*/  BRA.U UP0, `(.L_x_0) ;  /* 0x00000001002c7547 */ /* 0x002fdc000b800000 */
[----:B------:R-:W1:Y:S02]  /*00f0*/  LDCU.64 UR8, c[0x0][0x888] ;  /* 0x00011100ff0877ac */ /* 0x000e640008000a00 */
[----:B-1----:R-:W-:-:S04]  /*0100*/  UISETP.NE.U32.AND UP0, UPT, UR8, URZ, UPT ;  /* 0x000000ff0800728c */ /* 0x002fc8000bf05070 */
[----:B------:R-:W-:-:S09]  /*0110*/  UISETP.NE.AND.EX UP0, UPT, UR9, URZ, UPT, UP0 ;  /* 0x000000ff0900728c */ /* 0x000fd2000bf05300 */
[----:B------:R-:W-:Y:S05]  /*0120*/  BRA.U !UP0, `(.L_x_1) ;  /* 0x0000000108107547 */ /* 0x000fea000b800000 */
[----:B------:R-:W1:Y:S02]  /*0130*/  LDC.64 R82, c[0x0][0x888] ;  /* 0x00022200ff527b82 */ /* 0x000e640000000a00 */
[----:B-1----:R1:W5:Y:S01]  /*0140*/  LDG.E R82, desc[UR46][R82.64] ;  /* 0x0000002e52527981 */ /* 0x002362000c1e1900 */
[----:B------:R-:W-:Y:S01]  /*0150*/  HFMA2 R153, -RZ, RZ, 0, 5.9604644775390625e-08 ;  /* 0x00000001ff997431 */ /* 0x000fe200000001ff */
[----:B------:R-:W-:Y:S05]  /*0160*/  BRA `(.L_x_0) ;  /* 0x00000000000c7947 */ /* 0x000fea0003800000 */
.L_x_1:
[----:B------:R-:W1:Y:S01]  /*0170*/  LDCU UR8, c[0x0][0x880] ;  /* 0x00011000ff0877ac */ /* 0x000e620008000800 */
[----:B------:R-:W-:Y:S01]  /*0180*/  HFMA2 R153, -RZ, RZ, 0, 5.9604644775390625e-08 ;  /* 0x00000001ff997431 */ /* 0x000fe200000001ff */
[----:B-1----:R-:W-:-:S07]  /*0190*/  MOV R82, UR8 ;  /* 0x0000000800527c02 */ /* 0x002fce0008000f00 */
.L_x_0:
[----:B------:R-:W2:Y:S02]  /*01a0*/  LDCU.64 UR8, c[0x0][0x8b0] ;  /* 0x00011600ff0877ac */ /* 0x000ea40008000a00 */
[----:B--2---:R-:W-:-:S04]  /*01b0*/  UISETP.NE.U32.AND UP0, UPT, UR8, URZ, UPT ;  /* 0x000000ff0800728c */ /* 0x004fc8000bf05070 */
[----:B------:R-:W-:-:S09]  /*01c0*/  UISETP.NE.AND.EX UP0, UPT, UR9, URZ, UPT, UP0 ;  /* 0x000000ff0900728c */ /* 0x000fd2000bf05300 */
[----:B------:R-:W-:Y:S05]  /*01d0*/  BRA.U UP0, `(.L_x_2) ;  /* 0x0000000100247547 */ /* 0x000fea000b800000 */
[----:B------:R-:W2:Y:S02]  /*01e0*/  LDCU.64 UR8, c[0x0][0x8a8] ;  /* 0x00011500ff0877ac */ /* 0x000ea40008000a00 */
[----:B--2---:R-:W-:-:S04]  /*01f0*/  UISETP.NE.U32.AND UP0, UPT, UR8, URZ, UPT ;  /* 0x000000ff0800728c */ /* 0x004fc8000bf05070 */
[----:B------:R-:W-:-:S09]  /*0200*/  UISETP.NE.AND.EX UP0, UPT, UR9, URZ, UPT, UP0 ;  /* 0x000000ff0900728c */ /* 0x000fd2000bf05300 */
[----:B------:R-:W-:Y:S05]  /*0210*/  BRA.U !UP0, `(.L_x_3) ;  /* 0x00000001080c7547 */ /* 0x000fea000b800000 */
[----:B------:R-:W2:Y:S02]  /*0220*/  LDC.64 R78, c[0x0][0x8a8] ;  /* 0x00022a00ff4e7b82 */ /* 0x000ea40000000a00 */
[----:B--2---:R2:W5:Y:S01]  /*0230*/  LDG.E R78, desc[UR46][R78.64] ;  /* 0x0000002e4e4e7981 */ /* 0x004562000c1e1900 */
[----:B------:R-:W-:Y:S05]  /*0240*/  BRA `(.L_x_2) ;  /* 0x0000000000087947 */ /* 0x000fea0003800000 */
.L_x_3:
[----:B------:R-:W2:Y:S02]  /*0250*/  LDCU UR8, c[0x0][0x8a0] ;  /* 0x00011400ff0877ac */ /* 0x000ea40008000800 */
[----:B--2---:R-:W-:Y:S02]  /*0260*/  MOV R78, UR8 ;  /* 0x00000008004e7c02 */ /* 0x004fe40008000f00 */
.L_x_2:
[----:B------:R-:W-:Y:S01]  /*0270*/  IMAD.U32 R0, RZ, RZ, UR10 ;  /* 0x0000000aff007e24 */ /* 0x000fe2000f8e00ff */
[----:B------:R-:W-:Y:S04]  /*0280*/  BSSY.RECONVERGENT B0, `(.L_x_4) ;  /* 0x000000c000007945 */ /* 0x000fe80003800200 */
[C---:B------:R-:W-:Y:S02]  /*0290*/  ISETP.NE.OR P2, PT, R0.reuse, 0x1, !P1 ;  /* 0x000000010000780c */ /* 0x040fe40004f45670 */
[----:B------:R-:W-:-:S11]  /*02a0*/  ISETP.NE.OR P0, PT, R0, 0x3, !P1 ;  /* 0x000000030000780c */ /* 0x000fd60004f05670 */
[----:B------:R-:W-:Y:S05]  /*02b0*/  @P2 BRA `(.L_x_5) ;  /* 0x0000000000202947 */ /* 0x000fea0003800000 */
[----:B------:R-:W3:Y:S02]  /*02c0*/  LDCU.64 UR8, c[0x0][0x348] ;  /* 0x00006900ff0877ac */ /* 0x000ee40008000a00 */
[----:B---3--:R-:W-:Y:S02]  /*02d0*/  UIADD3 UR12, UP1, UPT, UR8, 0x80, URZ ;  /* 0x00000080080c7890 */ /* 0x008fe4000ff3e0ff */
[----:B------:R-:W-:Y:S02]  /*02e0*/  UIADD3 UR8, UP0, UPT, UR8, 0x180, URZ ;  /* 0x0000018008087890 */ /* 0x000fe4000ff1e0ff */
[----:B------:R-:W-:Y:S02]  /*02f0*/  UIADD3.X UR13, UPT, UPT, URZ, UR9, URZ, UP1, !UPT ;  /* 0x00000009ff0d7290 */ /* 0x000fe40008ffe4ff */
[----:B------:R-:W-:-:S07]  /*0300*/  UIADD3.X UR9, UPT, UPT, URZ, UR9, URZ, UP0, !UPT ;  /* 0x00000009ff097290 */ /* 0x000fce00087fe4ff */
[----:B------:R3:W-:Y:S02]  /*0310*/  UTMACCTL.PF [UR12] ;  /* 0x000000000c0079b9 */ /* 0x0007e40008040000 */
[----:B------:R3:W-:Y:S02]  /*0320*/  UTMACCTL.PF [UR8] ;  /* 0x00000000080079b9 */ /* 0x0007e40008040000 */
[----:B---3--:R-:W-:Y:S01]  /*0330*/  NOP ;  /* 0x0000000000007918 */ /* 0x008fe20000000000 */
.L_x_5:
[----:B------:R-:W-:Y:S05]  /*0340*/  BSYNC.RECONVERGENT B0 ;  /* 0x0000000000007941 */ /* 0x000fea0003800200 */
.L_x_4:
[----:B------:R-:W-:Y:S04]  /*0350*/  BSSY.RECONVERGENT B0, `(.L_x_6) ;  /* 0x000000a000007945 */ /* 0x000fe80003800200 */
        /* <DEDUP_REMOVED lines=9> */
.L_x_7:
[----:B------:R-:W-:Y:S05]  /*03f0*/  BSYNC.RECONVERGENT B0 ;  /* 0x0000000000007941 */ /* 0x000fea0003800200 */
.L_x_6:
[----:B------:R-:W3:Y:S01]  /*0400*/  LDCU.64 UR8, c[0x0][0x888] ;  /* 0x00011100ff0877ac */ /* 0x000ee20008000a00 */
[----:B------:R-:W-:Y:S02]  /*0410*/  UISETP.EQ.U32.AND UP1, UPT, UR6, URZ, UPT ;  /* 0x000000ff0600728c */ /* 0x000fe4000bf22070 */
[----:B------:R-:W-:Y:S02]  /*0420*/  UPLOP3.LUT UP5, UPT, UPT, UPT, UPT, 0x80, 0x8 ;  /* 0x000000000008789c */ /* 0x000fe40003faf070 */
[----:B---3--:R-:W-:-:S04]  /*0430*/  UISETP.NE.U32.AND UP0, UPT, UR8, URZ, UPT ;  /* 0x000000ff0800728c */ /* 0x008fc8000bf05070 */
[----:B------:R-:W-:-:S04]  /*0440*/  UISETP.NE.AND.EX UP0, UPT, UR9, URZ, UPT, UP0 ;  /* 0x000000ff0900728c */ /* 0x000fc8000bf05300 */
[----:B------:R-:W-:-:S04]  /*0450*/  UISETP.EQ.OR.EX UP2, UPT, UR7, URZ, !UP0, UP1 ;  /* 0x000000ff0700728c */ /* 0x000fc8000c742710 */
[----:B------:R-:W-:-:S05]  /*0460*/  UP2UR UR50, UPR, URZ, 0x4 ;  /* 0x00000004ff327883 */ /* 0x000fca0008000000 */
[----:B------:R-:W-:Y:S07]  /*0470*/  BRA.U !UP2, `(.L_x_8) ;  /* 0x000000010a207547 */ /* 0x000fee000b800000 */
[----:B-----5:R-:W-:Y:S01]  /*0480*/  R2UR UR8, R82 ;  /* 0x00000000520872ca */ /* 0x020fe200000e0000 */
[----:B------:R-:W-:Y:S02]  /*0490*/  UISETP.NE.U32.AND UP2, UPT, UR6, URZ, UPT ;  /* 0x000000ff0600728c */ /* 0x000fe4000bf45070 */
[----:B------:R-:W-:Y:S02]  /*04a0*/  USEL UR6, URZ, 0xffffffff, UP0 ;  /* 0xffffffffff067887 */ /* 0x000fe40008000000 */
[----:B------:R-:W-:-:S08]  /*04b0*/  UISETP.NE.AND.EX UP2, UPT, UR7, URZ, UPT, UP2 ;  /* 0x000000ff0700728c */ /* 0x000fd0000bf45320 */
[----:B------:R-:W-:-:S04]  /*04c0*/  UISETP.NE.AND UP1, UPT, UR8, URZ, UPT ;  /* 0x000000ff0800728c */ /* 0x000fc8000bf25270 */
[----:B------:R-:W-:-:S04]  /*04d0*/  @!UP2 USEL UR6, URZ, 0xffffffff, UP1 ;  /* 0xffffffffff06a887 */ /* 0x000fc80008800000 */
[----:B------:R-:W-:-:S04]  /*04e0*/  ULOP3.LUT UR6, UR6, 0x1, URZ, 0xc0, !UPT ;  /* 0x0000000106067892 */ /* 0x000fc8000f8ec0ff */
[----:B------:R-:W-:-:S11]  /*04f0*/  UISETP.NE.U32.AND UP5, UPT, UR6, 0x1, UPT ;  /* 0x000000010600788c */ /* 0x000fd6000bfa5070 */
.L_x_8:
[----:B------:R-:W3:Y:S01]  /*0500*/  SHFL.IDX PT, R0, R156, RZ, 0x1f ;  /* 0x00001fff9c007589 */ /* 0x000ee200000e0000 */
[----:B------:R-:W-:-:S04]  /*0510*/  UISETP.NE.AND UP1, UPT, UR10, 0x2, UPT ;  /* 0x000000020a00788c */ /* 0x000fc8000bf25270 */
[----:B------:R-:W-:Y:S02]  /*0520*/  UISETP.EQ.AND UP2, UPT, UR5, URZ, !UP1 ;  /* 0x000000ff0500728c */ /* 0x000fe4000cf42270 */
[----:B------:R-:W-:-:S04]  /*0530*/  USEL UR7, URZ, 0x1, UP1 ;  /* 0x00000001ff077887 */ /* 0x000fc80008800000 */
[----:B------:R-:W-:Y:S02]  /*0540*/  PLOP3.LUT P5, PT, P1, PT, UP2, 0x80, 0x8 ;  /* 0x000000000008781c */ /* 0x000fe40000faf028 */
[----:B---3--:R-:W-:-:S13]  /*0550*/  ISETP.NE.AND P0, PT, R0, RZ, PT ;  /* 0x000000ff0000720c */ /* 0x008fda0003f05270 */
[----:B------:R-:W-:Y:S05]  /*0560*/  @P0 BRA `(.L_x_9) ;  /* 0x00000000003c0947 */ /* 0x000fea0003800000 */
[----:B------:R-:W-:Y:S01]  /*0570*/  UMOV UR8, 0x400 ;  /* 0x0000040000087882 */ /* 0x000fe20000000000 */
[----:B------:R-:W-:Y:S01]  /*0580*/  UMOV UR6, 0x1 ;  /* 0x0000000100067882 */ /* 0x000fe20000000000 */
[----:B------:R-:W-:Y:S02]  /*0590*/  ULEA UR8, UR37, UR8, 0x18 ;  /* 0x0000000825087291 */ /* 0x000fe4000f8ec0ff */
[----:B------:R-:W-:-:S04]  /*05a0*/  UIADD3 UR12, UPT, UPT, -UR6, 0x100000, URZ ;  /* 0x00100000060c7890 */ /* 0x000fc8000fffe1ff */
[----:B------:R-:W-:Y:S02]  /*05b0*/  USHF.L.U32 UR13, UR12, 0xb, URZ ;  /* 0x0000000b0c0d7899 */ /* 0x000fe400080006ff */
[----:B------:R-:W-:Y:S01]  /*05c0*/  USHF.L.U32 UR12, UR12, 0x1, URZ ;  /* 0x000000010c0c7899 */ /* 0x000fe200080006ff */
[----:B------:R-:W-:Y:S01]  /*05d0*/  ELECT P0, URZ, PT ;  /* 0x0000000000ff782f */ /* 0x000fe20003800000 */
[----:B------:R-:W3:Y:S10]  /*05e0*/  FENCE.VIEW.ASYNC.S ;  /* 0x00000000000073c6 */ /* 0x000ef40000000000 */
[----:B---3--:R3:W4:Y:S01]  /*05f0*/  SYNCS.EXCH.64 URZ, [UR8], UR12 ;  /* 0x0000000c08ff75b2 */ /* 0x0087220008000100 */
[----:B------:R3:W1:Y:S01]  /*0600*/  SYNCS.EXCH.64 URZ, [UR8+0x18], UR12 ;  /* 0x0000180c08ff75b2 */ /* 0x0006620008000100 */
[----:B------:R3:W1:Y:S01]  /*0610*/  SYNCS.EXCH.64 URZ, [UR8+0x8], UR12 ;  /* 0x0000080c08ff75b2 */ /* 0x0006620008000100 */
[----:B------:R3:W1:Y:S01]  /*0620*/  SYNCS.EXCH.64 URZ, [UR8+0x20], UR12 ;  /* 0x0000200c08ff75b2 */ /* 0x0006620008000100 */
[----:B------:R3:W1:Y:S01]  /*0630*/  SYNCS.EXCH.64 URZ, [UR8+0x10], UR12 ;  /* 0x0000100c08ff75b2 */ /* 0x0006620008000100 */
[----:B------:R3:W1:Y:S01]  /*0640*/  SYNCS.EXCH.64 URZ, [UR8+0x28], UR12 ;  /* 0x0000280c08ff75b2 */ /* 0x0006620008000100 */
[----:B------:R-:W-:Y:S01]  /*0650*/  NOP ;  /* 0x0000000000007918 */ /* 0x000fe20000000000 */
.L_x_9:
[----:B------:R-:W2:Y:S01]  /*0660*/  SHFL.IDX PT, R0, R156, RZ, 0x1f ;  /* 0x00001fff9c007589 */ /* 0x000ea200000e0000 */
[----:B------:R-:W-:Y:S01]  /*0670*/  NOP ;  /* 0x0000000000007918 */ /* 0x000fe20000000000 */
[----:B--2---:R-:W-:-:S13]  /*0680*/  ISETP.NE.AND P0, PT, R0, 0x1, PT ;  /* 0x000000010000780c */ /* 0x004fda0003f05270 */
[----:B------:R-:W-:Y:S05]  /*0690*/  @P0 BRA `(.L_x_10) ;  /* 0x0000000000440947 */ /* 0x000fea0003800000 */
[----:B------:R-:W-:Y:S01]  /*06a0*/  UMOV UR9, 0x400 ;  /* 0x0000040000097882 */ /* 0x000fe20000000000 */
[----:B---3--:R-:W-:Y:S01]  /*06b0*/  UMOV UR8, 0x20 ;  /* 0x0000002000087882 */ /* 0x008fe20000000000 */
[----:B------:R-:W-:Y:S01]  /*06c0*/  UMOV UR6, 0x80 ;  /* 0x0000008000067882 */ /* 0x000fe20000000000 */
[----:B------:R-:W-:Y:S02]  /*06d0*/  ULEA UR9, UR37, UR9, 0x18 ;  /* 0x0000000925097291 */ /* 0x000fe4000f8ec0ff */
[----:B------:R-:W-:-:S04]  /*06e0*/  UIADD3 UR12, UPT, UPT, -UR8, 0x100000, URZ ;  /* 0x00100000080c7890 */ /* 0x000fc8000fffe1ff */
[----:B------:R-:W-:Y:S02]  /*06f0*/  USHF.L.U32 UR13, UR12, 0xb, URZ ;  /* 0x0000000b0c0d7899 */ /* 0x000fe400080006ff */
[----:B------:R-:W-:Y:S02]  /*0700*/  USHF.L.U32 UR12, UR12, 0x1, URZ ;  /* 0x000000010c0c7899 */ /* 0x000fe400080006ff */
[----:B------:R-:W-:-:S04]  /*0710*/  UIADD3 UR14, UPT, UPT, -UR6, 0x100000, URZ ;  /* 0x00100000060e7890 */ /* 0x000fc8000fffe1ff */
[----:B------:R-:W-:Y:S02]  /*0720*/  USHF.L.U32 UR15, UR14, 0xb, URZ ;  /* 0x0000000b0e0f7899 */ /* 0x000fe400080006ff */
[----:B------:R-:W-:Y:S01]  /*0730*/  USHF.L.U32 UR14, UR14, 0x1, URZ ;  /* 0x000000010e0e7899 */ /* 0x000fe200080006ff */
[----:B------:R-:W-:Y:S01]  /*0740*/  ELECT P0, URZ, PT ;  /* 0x0000000000ff782f */ /* 0x000fe20003800000 */
[----:B------:R-:W2:Y:S02]  /*0750*/  FENCE.VIEW.ASYNC.S ;  /* 0x00000000000073c6 */ /* 0x000ea40000000000 */
[----:B--2---:R2:W3:Y:S08]  /*0760*/  SYNCS.EXCH.64 URZ, [UR9+0x30], UR12 ;  /* 0x0000300c09ff75b2 */ /* 0x0044f00008000100 */
[----:B------:R2:W1:Y:S01]  /*0770*/  SYNCS.EXCH.64 URZ, [UR9+0x40], UR14 ;  /* 0x0000400e09ff75b2 */ /* 0x0004620008000100 */
[----:B------:R2:W1:Y:S01]  /*0780*/  SYNCS.EXCH.64 URZ, [UR9+0x38], UR12 ;  /* 0x0000380c09ff75b2 */ /* 0x0004620008000100 */
[----:B------:R2:W1:Y:S01]  /*0790*/  SYNCS.EXCH.64 URZ, [UR9+0x48], UR14 ;  /* 0x0000480e09ff75b2 */ /* 0x0004620008000100 */
[----:B------:R-:W-:Y:S01]  /*07a0*/  NOP ;  /* 0x0000000000007918 */ /* 0x000fe20000000000 */
.L_x_10:
[----:B------:R-:W4:Y:S01]  /*07b0*/  SHFL.IDX PT, R0, R156, RZ, 0x1f ;  /* 0x00001fff9c007589 */ /* 0x000f2200000e0000 */
[----:B------:R-:W-:Y:S01]  /*07c0*/  NOP ;  /* 0x0000000000007918 */ /* 0x000fe20000000000 */
[----:B----4-:R-:W-:-:S13]  /*07d0*/  ISETP.NE.AND P0, PT, R0, 0x3, PT ;  /* 0x000000030000780c */ /* 0x010fda0003f05270 */
[----:B------:R-:W-:Y:S05]  /*07e0*/  @P0 BRA `(.L_x_11) ;  /* 0x00000000002c0947 */ /* 0x000fea0003800000 */
[----:B---3--:R-:W-:Y:S01]  /*07f0*/  UMOV UR8, 0x400 ;  /* 0x0000040000087882 */ /* 0x008fe20000000000 */
[----:B------:R-:W-:Y:S01]  /*0800*/  UMOV UR6, 0x20 ;  /* 0x0000002000067882 */ /* 0x000fe20000000000 */
[----:B------:R-:W-:Y:S02]  /*0810*/  ULEA UR8, UR37, UR8, 0x18 ;  /* 0x0000000825087291 */ /* 0x000fe4000f8ec0ff */
[----:B--2---:R-:W-:-:S04]  /*0820*/  UIADD3 UR12, UPT, UPT, -UR6, 0x100000, URZ ;  /* 0x00100000060c7890 */ /* 0x004fc8000fffe1ff */
[----:B------:R-:W-:Y:S02]  /*0830*/  USHF.L.U32 UR13, UR12, 0xb, URZ ;  /* 0x0000000b0c0d7899 */ /* 0x000fe400080006ff */
[----:B------:R-:W-:Y:S01]  /*0840*/  USHF.L.U32 UR12, UR12, 0x1, URZ ;  /* 0x000000010c0c7899 */ /* 0x000fe200080006ff */
[----:B------:R-:W-:Y:S01]  /*0850*/  ELECT P0, URZ, PT ;  /* 0x0000000000ff782f */ /* 0x000fe20003800000 */
[----:B------:R-:W2:Y:S10]  /*0860*/  FENCE.VIEW.ASYNC.S ;  /* 0x00000000000073c6 */ /* 0x000eb40000000000 */
[----:B--2---:R4:W2:Y:S01]  /*0870*/  SYNCS.EXCH.64 URZ, [UR8+0x50], UR12 ;  /* 0x0000500c08ff75b2 */ /* 0x0048a20008000100 */
[----:B------:R4:W3:Y:S02]  /*0880*/  SYNCS.EXCH.64 URZ, [UR8+0x58], UR12 ;  /* 0x0000580c08ff75b2 */ /* 0x0008e40008000100 */
[----:B----4-:R-:W-:Y:S01]  /*0890*/  NOP ;  /* 0x0000000000007918 */ /* 0x010fe20000000000 */
.L_x_11:
[----:B------:R-:W4:Y:S01]  /*08a0*/  SHFL.IDX PT, R0, R156, RZ, 0x1f ;  /* 0x00001fff9c007589 */ /* 0x000f2200000e0000 */
[----:B------:R-:W-:Y:S01]  /*08b0*/  NOP ;  /* 0x0000000000007918 */ /* 0x000fe20000000000 */
[----:B----4-:R-:W-:-:S13]  /*08c0*/  ISETP.NE.AND P0, PT, R0, 0x4, PT ;  /* 0x000000040000780c */ /* 0x010fda0003f05270 */
[----:B------:R-:W-:Y:S05]  /*08d0*/  @P0 BRA `(.L_x_12) ;  /* 0x0000000000480947 */ /* 0x000fea0003800000 */
[----:B--2---:R-:W-:Y:S01]  /*08e0*/  UMOV UR9, 0x1e0 ;  /* 0x000001e000097882 */ /* 0x004fe20000000000 */
[----:B---3--:R-:W-:Y:S01]  /*08f0*/  UMOV UR8, 0x400 ;  /* 0x0000040000087882 */ /* 0x008fe20000000000 */
[----:B------:R-:W-:Y:S01]  /*0900*/  USEL UR9, UR9, 0x1a0, UP5 ;  /* 0x000001a009097887 */ /* 0x000fe2000a800000 */
        /* <DEDUP_REMOVED lines=10> */
[----:B--2---:R4:W2:Y:S08]  /*09b0*/  SYNCS.EXCH.64 URZ, [UR8+0x60], UR12 ;  /* 0x0000600c08ff75b2 */ /* 0x0048b00008000100 */
[----:B------:R4:W3:Y:S01]  /*09c0*/  SYNCS.EXCH.64 URZ, [UR8+0x70], UR14 ;  /* 0x0000700e08ff75b2 */ /* 0x0008e20008000100 */
[----:B------:R4:W1:Y:S01]  /*09d0*/  SYNCS.EXCH.64 URZ, [UR8+0x68], UR12 ;  /* 0x0000680c08ff75b2 */ /* 0x0008620008000100 */
[----:B------:R4:W1:Y:S02]  /*09e0*/  SYNCS.EXCH.64 URZ, [UR8+0x78], UR14 ;  /* 0x0000780e08ff75b2 */ /* 0x0008640008000100 */
[----:B----4-:R-:W-:Y:S01]  /*09f0*/  NOP ;  /* 0x0000000000007918 */ /* 0x010fe20000000000 */
.L_x_12:
[----:B------:R-:W4:Y:S01]  /*0a00*/  SHFL.IDX PT, R0, R156, RZ, 0x1f ;  /* 0x00001fff9c007589 */ /* 0x000f2200000e0000 */
[----:B------:R-:W-:Y:S01]  /*0a10*/  NOP ;  /* 0x0000000000007918 */ /* 0x000fe20000000000 */
[----:B----4-:R-:W-:-:S13]  /*0a20*/  ISETP.NE.AND P0, PT, R0, 0x5, PT ;  /* 0x000000050000780c */ /* 0x010fda0003f05270 */
[----:B------:R-:W-:Y:S05]  /*0a30*/  @P0 BRA `(.L_x_13) ;  /* 0x0000000000540947 */ /* 0x000fea0003800000 */
[----:B--2---:R-:W-:Y:S01]  /*0a40*/  UMOV UR9, 0x400 ;  /* 0x0000040000097882 */ /* 0x004fe20000000000 */
        /* <DEDUP_REMOVED lines=14> */
[----:B------:R4:W1:Y:S01]  /*0b30*/  SYNCS.EXCH.64 URZ, [UR9+0xa8], UR14 ;  /* 0x0000a80e09ff75b2 */ /* 0x0008620008000100 */
[----:B------:R4:W1:Y:S01]  /*0b40*/  SYNCS.EXCH.64 URZ, [UR9+0x90], UR12 ;  /* 0x0000900c09ff75b2 */ /* 0x0008620008000100 */
[----:B------:R4:W1:Y:S01]  /*0b50*/  SYNCS.EXCH.64 URZ, [UR9+0xb0], UR14 ;  /* 0x0000b00e09ff75b2 */ /* 0x0008620008000100 */
[----:B------:R4:W1:Y:S01]  /*0b60*/  SYNCS.EXCH.64 URZ, [UR9+0x98], UR12 ;  /* 0x0000980c09ff75b2 */ /* 0x0008620008000100 */
[----:B------:R4:W1:Y:S02]  /*0b70*/  SYNCS.EXCH.64 URZ, [UR9+0xb8], UR14 ;  /* 0x0000b80e09ff75b2 */ /* 0x0008640008000100 */
[----:B----4-:R-:W-:Y:S01]  /*0b80*/  NOP ;  /* 0x0000000000007918 */ /* 0x010fe20000000000 */
.L_x_13:
[----:B------:R-:W4:Y:S01]  /*0b90*/  SHFL.IDX PT, R0, R156, RZ, 0x1f ;  /* 0x00001fff9c007589 */ /* 0x000f2200000e0000 */
[----:B------:R-:W-:Y:S01]  /*0ba0*/  ISETP.NE.OR P1, PT, RZ, UR10, !P1 ;  /* 0x0000000aff007c0c */ /* 0x000fe2000cf25670 */
        /* <DEDUP_REMOVED lines=12> */
[----:B------:R4:W3:Y:S01]  /*0c70*/  SYNCS.EXCH.64 URZ, [UR8+0xd0], UR12 ;  /* 0x0000d00c08ff75b2 */ /* 0x0008e20008000100 */
[----:B------:R4:W1:Y:S01]  /*0c80*/  SYNCS.EXCH.64 URZ, [UR8+0xc8], UR12 ;  /* 0x0000c80c08ff75b2 */ /* 0x0008620008000100 */
[----:B------:R4:W1:Y:S02]  /*0c90*/  SYNCS.EXCH.64 URZ, [UR8+0xd8], UR12 ;  /* 0x0000d80c08ff75b2 */ /* 0x0008640008000100 */
[----:B----4-:R-:W-:Y:S01]  /*0ca0*/  NOP ;  /* 0x0000000000007918 */ /* 0x010fe20000000000 */
.L_x_14:
[----:B------:R-:W-:Y:S01]  /*0cb0*/  VOTEU.ALL UP1, P1 ;  /* 0x0000000000ff7886 */ /* 0x000fe20000820000 */
[----:B---3--:R-:W3:Y:S01]  /*0cc0*/  LDCU UR8, c[0x0][0x36c] ;  /* 0x00006d80ff0877ac */ /* 0x008ee20008000800 */
[----:B------:R-:W-:Y:S01]  /*0cd0*/  NOP ;  /* 0x0000000000007918 */ /* 0x000fe20000000000 */
[----:B------:R-:W-:Y:S01]  /*0ce0*/  LOP3.LUT R10, R169, 0x1f, RZ, 0xc0, !PT ;  /* 0x0000001fa90a7812 */ /* 0x000fe200078ec0ff */
[----:B--2---:R-:W-:Y:S01]  /*0cf0*/  UMOV UR12, 0x20 ;  /* 0x00000020000c7882 */ /* 0x004fe20000000000 */
[----:B------:R-:W-:Y:S01]  /*0d00*/  @!UP1 UMOV UR6, 0x400 ;  /* 0x0000040000069882 */ /* 0x000fe20000000000 */
[----:B------:R-:W-:-:S04]  /*0d10*/  @!UP1 UIADD3 UR12, UPT, UPT, -UR12, 0x100000, URZ ;  /* 0x001000000c0c9890 */ /* 0x000fc8000fffe1ff */
[----:B------:R-:W-:Y:S02]  /*0d20*/  @!UP1 USHF.L.U32 UR13, UR12, 0xb, URZ ;  /* 0x0000000b0c0d9899 */ /* 0x000fe400080006ff */
[----:B------:R-:W-:Y:S02]  /*0d30*/  @!UP1 USHF.L.U32 UR12, UR12, 0x1, URZ ;  /* 0x000000010c0c9899 */ /* 0x000fe400080006ff */
[----:B------:R-:W-:Y:S01]  /*0d40*/  @!UP1 ULEA UR6, UR37, UR6, 0x18 ;  /* 0x0000000625069291 */ /* 0x000fe2000f8ec0ff */
[----:B------:R-:W-:Y:S01]  /*0d50*/  VOTEU.ALL UP1, P1 ;  /* 0x0000000000ff7886 */ /* 0x000fe20000820000 */
[----:B------:R-:W-:Y:S01]  /*0d60*/  UISETP.NE.AND UP4, UPT, UR10, URZ, UPT ;  /* 0x000000ff0a00728c */ /* 0x000fe2000bf85270 */
[----:B------:R-:W2:Y:S09]  /*0d70*/  FENCE.VIEW.ASYNC.S ;  /* 0x00000000000073c6 */ /* 0x000eb20000000000 */
[----:B--2---:R2:W4:Y:S01]  /*0d80*/  @!UP1 SYNCS.EXCH.64 URZ, [UR6+0xe0], UR12 ;  /* 0x0000e00c06ff95b2 */ /* 0x0045220008000100 */
[----:B---3--:R-:W-:-:S09]  /*0d90*/  UISETP.EQ.U32.AND UP1, UPT, UR8, 0x1, UPT ;  /* 0x000000010800788c */ /* 0x008fd2000bf22070 */
[----:B------:R-:W-:Y:S05]  /*0da0*/  BRA.U !UP1, `(.L_x_15) ;  /* 0x0000000109087547 */ /* 0x000fea000b800000 */
[----:B-1--4-:R-:W-:Y:S01]  /*0db0*/  UCGABAR_ARV ;  /* 0x00000000000079c7 */ /* 0x012fe20008000000 */
[----:B------:R-:W-:Y:S05]  /*0dc0*/  BRA `(.L_x_16) ;  /* 0x0000000000047947 */ /* 0x000fea0003800000 */
.L_x_15:
[----:B-1--4-:R-:W-:Y:S01]  /*0dd0*/  NOP ;  /* 0x0000000000007918 */ /* 0x012fe20000000000 */
.L_x_16:
[----:B------:R-:W1:Y:S01]  /*0de0*/  S2R R11, SR_CTAID.X ;  /* 0x00000000000b7919 */ /* 0x000e620000002500 */
[----:B------:R-:W-:-:S05]  /*0df0*/  CS2R.32 R154, SR_CgaSize ;  /* 0x00000000009a7805 */ /* 0x000fca0000008a00 */
[----:B------:R-:W-:-:S05]  /*0e00*/  IMAD R154, R154, -0xa0, RZ ;  /* 0xffffff609a9a7824 */ /* 0x000fca00078e02ff */
[----:B------:R-:W-:-:S14]  /*0e10*/  R2UR UR8, R154 ;  /* 0x000000009a0872ca */ /* 0x000fdc00000e0000 */
[----:B------:R-:W3:Y:S01]  /*0e20*/  LDCU UR8, c[0x0][UR8+0x2b0] ;  /* 0x00005600080877ac */ /* 0x000ee20008000800 */
[----:B------:R-:W-:-:S05]  /*0e30*/  CS2R.32 R0, SR_CgaSize ;  /* 0x0000000000007805 */ /* 0x000fca0000008a00 */
[----:B------:R-:W-:-:S06]  /*0e40*/  IMAD R0, R0, -0xa0, RZ ;  /* 0xffffff6000007824 */ /* 0x000fcc00078e02ff */
[----:B------:R-:W4:Y:S01]  /*0e50*/  LDC R0, c[0x0][R0+0x2a0] ;  /* 0x0000a80000007b82 */ /* 0x000f220000000800 */
[----:B------:R-:W-:Y:S01]  /*0e60*/  PRMT R8, RZ, 0x7610, R8 ;  /* 0x00007610ff087816 */ /* 0x000fe20000000008 */
[----:B------:R-:W3:Y:S01]  /*0e70*/  S2R R20, SR_CTAID.Y ;  /* 0x0000000000147919 */ /* 0x000ee20000002600 */
[----:B------:R-:W-:-:S05]  /*0e80*/  CS2R.32 R154, SR_CgaSize ;  /* 0x00000000009a7805 */ /* 0x000fca0000008a00 */
[----:B------:R-:W-:-:S05]  /*0e90*/  IMAD R154, R154, -0xa0, RZ ;  /* 0xffffff609a9a7824 */ /* 0x000fca00078e02ff */
[----:B--2---:R-:W-:-:S14]  /*0ea0*/  R2UR UR6, R154 ;  /* 0x000000009a0672ca */ /* 0x004fdc00000e0000 */
[----:B------:R-:W2:Y:S01]  /*0eb0*/  LDCU UR6, c[0x0][UR6+0x2b4] ;  /* 0x00005680060677ac */ /* 0x000ea20008000800 */
[----:B------:R-:W-:Y:S01]  /*0ec0*/  UISETP.NE.AND UP2, UPT, UR10, 0x2, UPT ;  /* 0x000000020a00788c */ /* 0x000fe2000bf45270 */
[----:B------:R-:W3:Y:S01]  /*0ed0*/  LDC R9, c[0x0][0xb24] ;  /* 0x0002c900ff097b82 */ /* 0x000ee20000000800 */
[----:B------:R-:W-:-:S05]  /*0ee0*/  CS2R.32 R152, SR_CgaSize ;  /* 0x0000000000987805 */ /* 0x000fca0000008a00 */
[----:B------:R-:W-:-:S06]  /*0ef0*/  IMAD R152, R152, -0xa0, RZ ;  /* 0xffffff6098987824 */ /* 0x000fcc00078e02ff */
[----:B------:R-:W4:Y:S08]  /*0f00*/  LDC R152, c[0x0][R152+0x2a4] ;  /* 0x0000a90098987b82 */ /* 0x000f300000000800 */
[----:B------:R-:W4:Y:S01]  /*0f10*/  LDC R72, c[0x0][0xb24] ;  /* 0x0002c900ff487b82 */ /* 0x000f220000000800 */
[----:B-1----:R-:W-:Y:S01]  /*0f20*/  I2FP.F32.U32 R4, R11 ;  /* 0x0000000b00047245 */ /* 0x002fe20000201000 */
[----:B------:R-:W-:-:S06]  /*0f30*/  IMAD.MOV.U32 R21, RZ, RZ, R11 ;  /* 0x000000ffff157224 */ /* 0x000fcc00078e000b */
[----:B------:R-:W1:Y:S01]  /*0f40*/  S2UR UR36, SR_CTAID.Z ;  /* 0x00000000002479c3 */ /* 0x000e620000002700 */
[----:B---3--:R-:W-:Y:S02]  /*0f50*/  ISETP.GE.AND P0, PT, R9, 0x1, PT ;  /* 0x000000010900780c */ /* 0x008fe40003f06270 */
[----:B------:R-:W-:Y:S01]  /*0f60*/  I2FP.F32.U32 R2, R20 ;  /* 0x0000001400027245 */ /* 0x000fe20000201000 */
[----:B------:R-:W-:-:S04]  /*0f70*/  FMUL R4, R4, UR8 ;  /* 0x0000000804047c20 */ /* 0x000fc80008400000 */
[----:B--2---:R-:W-:Y:S01]  /*0f80*/  FMUL R2, R2, UR6 ;  /* 0x0000000602027c20 */ /* 0x004fe20008400000 */
[----:B------:R-:W2:Y:S01]  /*0f90*/  F2I.U32.TRUNC.NTZ R154, R4 ;  /* 0x00000004009a7305 */ /* 0x000ea2000020f000 */
[----:B------:R-:W3:Y:S07]  /*0fa0*/  LDCU UR6, c[0x0][0xb30] ;  /* 0x00016600ff0677ac */ /* 0x000eee0008000800 */
[----:B------:R-:W1:Y:S01]  /*0fb0*/  F2I.U32.TRUNC.NTZ R3, R2 ;  /* 0x0000000200037305 */ /* 0x000e62000020f000 */
[----:B--2---:R-:W-:-:S04]  /*0fc0*/  IMAD.MOV R154, RZ, RZ, -R154 ;  /* 0x000000ffff9a7224 */ /* 0x004fc800078e0a9a */
[----:B----4-:R-:W-:Y:S01]  /*0fd0*/  IMAD R154, R0, R154, R11 ;  /* 0x0000009a009a7224 */ /* 0x010fe200078e020b */
[----:B------:R-:W-:Y:S01]  /*0fe0*/  PRMT R0, RZ, 0x7610, R0 ;  /* 0x00007610ff007816 */ /* 0x000fe20000000000 */
[----:B---3--:R-:W-:Y:S01]  /*0ff0*/  UISETP.NE.AND UP3, UPT, UR6, 0x1, UPT ;  /* 0x000000010600788c */ /* 0x008fe2000bf65270 */
[----:B-1----:R-:W-:-:S05]  /*1000*/  IADD3 R3, PT, PT, -R3, RZ, RZ ;  /* 0x000000ff03037210 */ /* 0x002fca0007ffe1ff */
[----:B------:R-:W-:Y:S01]  /*1010*/  IMAD R152, R152, R3, R20 ;  /* 0x0000000398987224 */ /* 0x000fe200078e0214 */
[----:B------:R-:W-:Y:S06]  /*1020*/  BRA.U UP4, `(.L_x_17) ;  /* 0x0000000104247547 */ /* 0x000fec000b800000 */
[----:B------:R-:W-:Y:S01]  /*1030*/  ISETP.NE.AND P1, PT, R152, RZ, PT ;  /* 0x000000ff9800720c */ /* 0x000fe20003f25270 */
[----:B------:R-:W-:Y:S01]  /*1040*/  IMAD.MOV.U32 R0, RZ, RZ, 0x3 ;  /* 0x00000003ff007424 */ /* 0x000fe200078e00ff */
[C---:B------:R-:W-:Y:S02]  /*1050*/  LOP3.LUT R3, R154.reuse, 0xfffffffe, RZ, 0xc0, !PT ;  /* 0xfffffffe9a037812 */ /* 0x040fe400078ec0ff */
[----:B------:R-:W-:Y:S02]  /*1060*/  ISETP.LT.U32.OR P1, PT, R154, 0x2, !P1 ;  /* 0x000000029a00780c */ /* 0x000fe40004f21470 */
[----:B------:R-:W-:Y:S02]  /*1070*/  SHF.L.U32 R0, R0, R3, RZ ;  /* 0x0000000300007219 */ /* 0x000fe400000006ff */
[----:B------:R-:W-:Y:S02]  /*1080*/  SEL R5, RZ, 0x1, !P1 ;  /* 0x00000001ff057807 */ /* 0x000fe40004800000 */
[----:B------:R-:W-:-:S05]  /*1090*/  SEL R2, RZ, 0x2, !P1 ;  /* 0x00000002ff027807 */ /* 0x000fca0004800000 */
[----:B------:R-:W-:-:S05]  /*10a0*/  IMAD.IADD R2, R5, 0x1, R2 ;  /* 0x0000000105027824 */ /* 0x000fca00078e0202 */
[----:B------:R-:W-:Y:S02]  /*10b0*/  PRMT R8, R2, 0x7610, R8 ;  /* 0x0000761002087816 */ /* 0x000fe40000000008 */
.L_x_17:
[----:B------:R-:W-:Y:S05]  /*10c0*/  @!P0 BRA `(.L_x_18) ;  /* 0x0000000000b88947 */ /* 0x000fea0003800000 */
[----:B------:R-:W1:Y:S01]  /*10d0*/  LDC.64 R4, c[0x0][0xb18] ;  /* 0x0002c600ff047b82 */ /* 0x000e620000000a00 */
[----:B------:R-:W-:-:S07]  /*10e0*/  ISETP.NE.AND P0, PT, R9, 0x1, PT ;  /* 0x000000010900780c */ /* 0x000fce0003f05270 */
[----:B------:R-:W2:Y:S08]  /*10f0*/  LDC R14, c[0x0][0xb0c] ;  /* 0x0002c300ff0e7b82 */ /* 0x000eb00000000800 */
[----:B------:R-:W3:Y:S08]  /*1100*/  LDC R13, c[0x0][0x370] ;  /* 0x0000dc00ff0d7b82 */ /* 0x000ef00000000800 */
[----:B------:R-:W4:Y:S01]  /*1110*/  LDC R16, c[0x0][0x374] ;  /* 0x0000dd00ff107b82 */ /* 0x000f220000000800 */
[----:B-1----:R-:W-:-:S07]  /*1120*/  ISETP.NE.AND P1, PT, R4, 0x1, PT ;  /* 0x000000010400780c */ /* 0x002fce0003f25270 */
[----:B------:R-:W3:Y:S01]  /*1130*/  LDC.64 R6, c[0x0][0xb10] ;  /* 0x0002c400ff067b82 */ /* 0x000ee20000000a00 */
[----:B--2---:R-:W-:-:S07]  /*1140*/  ISETP.NE.AND P2, PT, R14, 0x1, PT ;  /* 0x000000010e00780c */ /* 0x004fce0003f45270 */
[----:B------:R-:W1:Y:S08]  /*1150*/  LDC R12, c[0x0][0xb20] ;  /* 0x0002c800ff0c7b82 */ /* 0x000e700000000800 */
[----:B------:R-:W2:Y:S01]  /*1160*/  LDC.64 R2, c[0x0][0xb28] ;  /* 0x0002ca00ff027b82 */ /* 0x000ea20000000a00 */
[----:B----4-:R-:W-:-:S04]  /*1170*/  IMAD.HI.U32 R15, R16, R5, RZ ;  /* 0x00000005100f7227 */ /* 0x010fc800078e00ff */
[----:B------:R-:W-:-:S04]  /*1180*/  IMAD.HI.U32 R5, R20, R5, RZ ;  /* 0x0000000514057227 */ /* 0x000fc800078e00ff */
[----:B---3--:R-:W-:-:S04]  /*1190*/  IMAD.HI.U32 R18, R13, R6, RZ ;  /* 0x000000060d127227 */ /* 0x008fc800078e00ff */
[C---:B------:R-:W-:Y:S01]  /*11a0*/  IMAD.HI.U32 R22, R11.reuse, R6, RZ ;  /* 0x000000060b167227 */ /* 0x040fe200078e00ff */
[-C--:B------:R-:W-:Y:S02]  /*11b0*/  @P2 SHF.R.U32.HI R13, RZ, R7.reuse, R18 ;  /* 0x00000007ff0d2219 */ /* 0x080fe40000011612 */
[-C--:B-1----:R-:W-:Y:S02]  /*11c0*/  @P1 SHF.R.U32.HI R16, RZ, R12.reuse, R15 ;  /* 0x0000000cff101219 */ /* 0x082fe4000001160f */
[----:B------:R-:W-:Y:S02]  /*11d0*/  SHF.R.U32.HI R5, RZ, R12, R5 ;  /* 0x0000000cff057219 */ /* 0x000fe40000011605 */
[----:B------:R-:W-:Y:S02]  /*11e0*/  SHF.R.U32.HI R22, RZ, R7, R22 ;  /* 0x00000007ff167219 */ /* 0x000fe40000011616 */
[----:B------:R-:W-:Y:S01]  /*11f0*/  SEL R5, R20, R5, !P1 ;  /* 0x0000000514057207 */ /* 0x000fe20004800000 */
[----:B--2---:R-:W-:Y:S01]  /*1200*/  IMAD.HI.U32 R18, R16, R2, RZ ;  /* 0x0000000210127227 */ /* 0x004fe200078e00ff */
[----:B------:R-:W-:-:S02]  /*1210*/  SEL R21, R11, R22, !P2 ;  /* 0x000000160b157207 */ /* 0x000fc40005000000 */
[----:B------:R-:W-:Y:S01]  /*1220*/  IADD3 R7, PT, PT, -R5, RZ, RZ ;  /* 0x000000ff05077210 */ /* 0x000fe20007ffe1ff */
[----:B------:R-:W-:Y:S01]  /*1230*/  IMAD.HI.U32 R6, R13, R2, RZ ;  /* 0x000000020d067227 */ /* 0x000fe200078e00ff */
[----:B------:R-:W-:-:S03]  /*1240*/  @P0 SHF.R.U32.HI R16, RZ, R3, R18 ;  /* 0x00000003ff100219 */ /* 0x000fc60000011612 */
[----:B------:R-:W-:Y:S01]  /*1250*/  IMAD R7, R4, R7, R20 ;  /* 0x0000000704077224 */ /* 0x000fe200078e0214 */
[----:B------:R-:W-:Y:S01]  /*1260*/  @P0 SHF.R.U32.HI R13, RZ, R3, R6 ;  /* 0x00000003ff0d0219 */ /* 0x000fe20000011606 */
[----:B------:R-:W-:-:S04]  /*1270*/  IMAD R16, R16, R9, RZ ;  /* 0x0000000910107224 */ /* 0x000fc800078e02ff */
[----:B------:R-:W-:Y:S01]  /*1280*/  IMAD R6, R13, R9, RZ ;  /* 0x000000090d067224 */ /* 0x000fe200078e02ff */
[----:B------:R-:W-:-:S04]  /*1290*/  ISETP.GE.AND P1, PT, R5, R16, PT ;  /* 0x000000100500720c */ /* 0x000fc80003f26270 */
[----:B------:R-:W-:Y:S01]  /*12a0*/  ISETP.GE.OR P1, PT, R21, R6, P1 ;  /* 0x000000061500720c */ /* 0x000fe20000f26670 */
[----:B------:R-:W-:-:S05]  /*12b0*/  IMAD.HI.U32 R6, R5, R2, RZ ;  /* 0x0000000205067227 */ /* 0x000fca00078e00ff */
[----:B------:R-:W-:-:S04]  /*12c0*/  SHF.R.U32.HI R6, RZ, R3, R6 ;  /* 0x00000003ff067219 */ /* 0x000fc80000011606 */
[----:B------:R-:W-:-:S03]  /*12d0*/  SEL R6, R5, R6, !P0 ;  /* 0x0000000605067207 */ /* 0x000fc60004000000 */
[----:B------:R-:W-:Y:S01]  /*12e0*/  @!P1 IMAD.HI.U32 R12, R21, R2, RZ ;  /* 0x00000002150c9227 */ /* 0x000fe200078e00ff */
[----:B------:R-:W-:-:S04]  /*12f0*/  IADD3 R2, PT, PT, -R6, RZ, RZ ;  /* 0x000000ff06027210 */ /* 0x000fc80007ffe1ff */
[----:B------:R-:W-:Y:S01]  /*1300*/  @!P1 SHF.R.U32.HI R12, RZ, R3, R12 ;  /* 0x00000003ff0c9219 */ /* 0x000fe2000001160c */
[----:B------:R-:W-:-:S03]  /*1310*/  IMAD R2, R9, R2, R5 ;  /* 0x0000000209027224 */ /* 0x000fc600078e0205 */
[----:B------:R-:W-:-:S05]  /*1320*/  @!P1 SEL R3, R21, R12, !P0 ;  /* 0x0000000c15039207 */ /* 0x000fca0004000000 */
[--C-:B------:R-:W-:Y:S02]  /*1330*/  @!P1 IMAD.IADD R6, R6, 0x1, -R3.reuse ;  /* 0x0000000106069824 */ /* 0x100fe400078e0a03 */
[----:B------:R-:W-:Y:S01]  /*1340*/  @!P1 IMAD R3, R2, R13, R3 ;  /* 0x0000000d02039224 */ /* 0x000fe200078e0203 */
[----:B------:R-:W-:Y:S01]  /*1350*/  IADD3 R2, PT, PT, -R21, RZ, RZ ;  /* 0x000000ff15027210 */ /* 0x000fe20007ffe1ff */
[----:B------:R-:W-:Y:S02]  /*1360*/  @!P1 IMAD R5, R6, R9, R21 ;  /* 0x0000000906059224 */ /* 0x000fe400078e0215 */
[----:B------:R-:W-:Y:S02]  /*1370*/  @!P1 IMAD.MOV.U32 R21, RZ, RZ, R3 ;  /* 0x000000ffff159224 */ /* 0x000fe400078e0003 */
[----:B------:R-:W-:Y:S02]  /*1380*/  IMAD R2, R14, R2, R11 ;  /* 0x000000020e027224 */ /* 0x000fe400078e020b */
[----:B------:R-:W-:-:S02]  /*1390*/  IMAD R20, R5, R4, R7 ;  /* 0x0000000405147224 */ /* 0x000fc400078e0207 */
[----:B------:R-:W-:Y:S02]  /*13a0*/  IMAD R21, R21, R14, R2 ;  /* 0x0000000e15157224 */ /* 0x000fe400078e0202 */
.L_x_18:
[----:B------:R-:W-:Y:S05]  /*13b0*/  BRA.U UP3, `(.L_x_19) ;  /* 0x0000000103407547 */ /* 0x000fea000b800000 */
[----:B------:R-:W1:Y:S08]  /*13c0*/  LDC.64 R4, c[0x0][0xb10] ;  /* 0x0002c400ff047b82 */ /* 0x000e700000000a00 */
[----:B------:R-:W2:Y:S08]  /*13d0*/  LDC.64 R2, c[0x0][0xb18] ;  /* 0x0002c600ff027b82 */ /* 0x000eb00000000a00 */
[----:B------:R-:W3:Y:S08]  /*13e0*/  LDC R6, c[0x0][0xb20] ;  /* 0x0002c800ff067b82 */ /* 0x000ef00000000800 */
[----:B------:R-:W4:Y:S01]  /*13f0*/  LDC R12, c[0x0][0xb0c] ;  /* 0x0002c300ff0c7b82 */ /* 0x000f220000000800 */
[----:B-1----:R-:W-:-:S05]  /*1400*/  IMAD.HI.U32 R4, R21, R4, RZ ;  /* 0x0000000415047227 */ /* 0x002fca00078e00ff */
[----:B------:R-:W-:Y:S01]  /*1410*/  SHF.R.U32.HI R4, RZ, R5, R4 ;  /* 0x00000005ff047219 */ /* 0x000fe20000011604 */
[----:B--2---:R-:W-:Y:S01]  /*1420*/  IMAD.HI.U32 R3, R20, R3, RZ ;  /* 0x0000000314037227 */ /* 0x004fe200078e00ff */
[----:B------:R-:W-:-:S04]  /*1430*/  ISETP.NE.AND P0, PT, R2, 0x1, PT ;  /* 0x000000010200780c */ /* 0x000fc80003f05270 */
[----:B---3--:R-:W-:-:S04]  /*1440*/  SHF.R.U32.HI R3, RZ, R6, R3 ;  /* 0x00000006ff037219 */ /* 0x008fc80000011603 */
[----:B------:R-:W-:Y:S02]  /*1450*/  SEL R3, R20, R3, !P0 ;  /* 0x0000000314037207 */ /* 0x000fe40004000000 */
[----:B----4-:R-:W-:-:S04]  /*1460*/  ISETP.NE.AND P1, PT, R12, 0x1, PT ;  /* 0x000000010c00780c */ /* 0x010fc80003f25270 */
[----:B------:R-:W-:-:S05]  /*1470*/  SEL R6, R21, R4, !P1 ;  /* 0x0000000415067207 */ /* 0x000fca0004800000 */
[----:B------:R-:W-:Y:S02]  /*1480*/  IMAD.IADD R4, R3, 0x1, -R6 ;  /* 0x0000000103047824 */ /* 0x000fe400078e0a06 */
[----:B------:R-:W-:Y:S02]  /*1490*/  IMAD.IADD R3, R6, 0x1, -R3 ;  /* 0x0000000106037824 */ /* 0x000fe400078e0a03 */
[----:B------:R-:W-:Y:S02]  /*14a0*/  IMAD R21, R4, R12, R21 ;  /* 0x0000000c04157224 */ /* 0x000fe400078e0215 */
[----:B------:R-:W-:Y:S02]  /*14b0*/  IMAD R20, R3, R2, R20 ;  /* 0x0000000203147224 */ /* 0x000fe400078e0214 */
.L_x_19:
[----:B------:R-:W-:Y:S05]  /*14c0*/  BRA.U !UP1, `(.L_x_20) ;  /* 0x00000001090c7547 */ /* 0x000fea000b800000 */
[----:B------:R-:W-:Y:S01]  /*14d0*/  UCGABAR_WAIT ;  /* 0x0000000000007dc7 */ /* 0x000fe20008000000 */
[----:B------:R-:W-:Y:S01]  /*14e0*/  CCTL.IVALL ;  /* 0x00000000ff00798f */ /* 0x000fe20002000000 */
[----:B------:R-:W-:Y:S05]  /*14f0*/  BRA `(.L_x_21) ;  /* 0x0000000000047947 */ /* 0x000fea0003800000 */
.L_x_20:
[----:B------:R-:W-:Y:S06]  /*1500*/  BAR.SYNC.DEFER_BLOCKING 0x0 ;  /* 0x0000000000007b1d */ /* 0x000fec0000010000 */
.L_x_21:
[----:B------:R-:W-:Y:S05]  /*1510*/  BRA.U UP2, `(.L_x_22) ;  /* 0x0000001102947547 */ /* 0x000fea000b800000 */
[----:B------:R-:W1:Y:S01]  /*1520*/  LDCU UR15, c[0x0][0x38c] ;  /* 0x00007180ff0f77ac */ /* 0x000e620008000800 */
[----:B------:R-:W2:Y:S01]  /*1530*/  LDC R9, c[0x0][0x370] ;  /* 0x0000dc00ff097b82 */ /* 0x000ea20000000800 */
[C---:B------:R-:W-:Y:S01]  /*1540*/  IMAD.SHL.U32 R17, R11.reuse, 0x40, RZ ;  /* 0x000000400b117824 */ /* 0x040fe200078e00ff */
[----:B------:R-:W-:Y:S01]  /*1550*/  PLOP3.LUT P1, PT, PT, PT, UP5, 0x80, 0x8 ;  /* 0x000000000008781c */ /* 0x000fe20003f2f058 */
[----:B------:R-:W-:Y:S01]  /*1560*/  HFMA2 R15, -RZ, RZ, 0, 5.9604644775390625e-08 ;  /* 0x00000001ff0f7431 */ /* 0x000fe200000001ff */
[----:B------:R-:W-:Y:S01]  /*1570*/  UISETP.NE.AND UP1, UPT, UR10, URZ, UPT ;  /* 0x000000ff0a00728c */ /* 0x000fe2000bf25270 */
[----:B------:R-:W-:Y:S01]  /*1580*/  HFMA2 R12, -RZ, RZ, 0, 0 ;  /* 0x00000000ff0c7431 */ /* 0x000fe200000001ff */
[----:B------:R-:W-:Y:S01]  /*1590*/  ISETP.NE.AND P4, PT, R10, RZ, P5 ;  /* 0x000000ff0a00720c */ /* 0x000fe20002f85270 */
[----:B------:R-:W-:Y:S01]  /*15a0*/  IMAD.SHL.U32 R16, R11, 0x80, RZ ;  /* 0x000000800b107824 */ /* 0x000fe200078e00ff */
[----:B------:R-:W3:Y:S01]  /*15b0*/  LDC R0, c[0x0][0x374] ;  /* 0x0000dd00ff007b82 */ /* 0x000ee20000000800 */
[----:B------:R-:W-:Y:S01]  /*15c0*/  PLOP3.LUT P1, PT, P1, PT, PT, 0x8, 0x80 ;  /* 0x000000000080781c */ /* 0x000fe20000f2e170 */
[----:B------:R-:W-:Y:S01]  /*15d0*/  IMAD.MOV.U32 R14, RZ, RZ, RZ ;  /* 0x000000ffff0e7224 */ /* 0x000fe200078e00ff */
[----:B------:R-:W-:Y:S01]  /*15e0*/  MOV R8, 0x1 ;  /* 0x0000000100087802 */ /* 0x000fe20000000f00 */
[----:B------:R-:W-:Y:S01]  /*15f0*/  IMAD.MOV.U32 R10, RZ, RZ, RZ ;  /* 0x000000ffff0a7224 */ /* 0x000fe200078e00ff */
[----:B------:R-:W-:Y:S01]  /*1600*/  LOP3.LUT R17, R17, 0x40, RZ, 0xc0, !PT ;  /* 0x0000004011117812 */ /* 0x000fe200078ec0ff */
[----:B------:R-:W4:Y:S01]  /*1610*/  LDCU.64 UR24, c[0x0][0x348] ;  /* 0x00006900ff1877ac */ /* 0x000f220008000a00 */
[----:B-1----:R-:W-:-:S02]  /*1620*/  UIADD3 UR4, UPT, UPT, UR15, 0x1f, URZ ;  /* 0x0000001f0f047890 */ /* 0x002fc4000fffe0ff */
[----:B------:R-:W-:Y:S02]  /*1630*/  USEL UR7, UR7, 0x2, UP1 ;  /* 0x0000000207077887 */ /* 0x000fe40008800000 */
[----:B------:R-:W-:Y:S01]  /*1640*/  USHF.R.S32.HI UR22, URZ, 0x1f, UR4 ;  /* 0x0000001fff167899 */ /* 0x000fe20008011404 */
[----:B------:R-:W-:-:S03]  /*1650*/  UMOV UR13, URZ ;  /* 0x000000ff000d7c82 */ /* 0x000fc60008000000 */
[----:B------:R-:W-:Y:S02]  /*1660*/  ULEA.HI UR22, UR22, UR4, URZ, 0x5 ;  /* 0x0000000416167291 */ /* 0x000fe4000f8f28ff */
[----:B------:R-:W-:Y:S02]  /*1670*/  UIADD3 UR4, UPT, UPT, UR15, -0x1, URZ ;  /* 0xffffffff0f047890 */ /* 0x000fe4000fffe0ff */
[----:B------:R-:W-:Y:S02]  /*1680*/  USHF.R.S32.HI UR22, URZ, 0x5, UR22 ;  /* 0x00000005ff167899 */ /* 0x000fe40008011416 */
[----:B------:R-:W-:Y:S02]  /*1690*/  UISETP.GE.U32.AND UP2, UPT, UR4, -0x3f, UPT ;  /* 0xffffffc10400788c */ /* 0x000fe4000bf46070 */
[----:B------:R-:W-:Y:S02]  /*16a0*/  UISETP.LT.U32.AND UP0, UPT, UR22, 0x3, UPT ;  /* 0x000000031600788c */ /* 0x000fe4000bf01070 */
[----:B------:R-:W-:-:S02]  /*16b0*/  UIADD3 UR15, UPT, UPT, UR15, 0x3e, URZ ;  /* 0x0000003e0f0f7890 */ /* 0x000fc4000fffe0ff */
[----:B------:R-:W-:-:S04]  /*16c0*/  USEL UR21, UR22, 0x3, UP0 ;  /* 0x0000000316157887 */ /* 0x000fc80008000000 */
[----:B------:R-:W-:Y:S02]  /*16d0*/  UIADD3 UR6, UPT, UPT, UR21, -0x1, URZ ;  /* 0xffffffff15067890 */ /* 0x000fe4000fffe0ff */
[----:B------:R-:W-:Y:S02]  /*16e0*/  @UP2 UIADD3 UR6, UPT, UPT, UR21, URZ, URZ ;  /* 0x000000ff15062290 */ /* 0x000fe4000fffe0ff */
[----:B------:R-:W-:Y:S02]  /*16f0*/  UIADD3 UR14, UPT, UPT, UR22, -UR21, URZ ;  /* 0x80000015160e7290 */ /* 0x000fe4000fffe0ff */
[----:B------:R-:W-:Y:S02]  /*1700*/  UIADD3 UR5, UPT, UPT, UR6, 0x1, URZ ;  /* 0x0000000106057890 */ /* 0x000fe4000fffe0ff */
[----:B--2-4-:R-:W-:-:S12]  /*1710*/  UIADD3 UR6, UPT, UPT, -UR6, URZ, URZ ;  /* 0x000000ff06067290 */ /* 0x014fd8000fffe1ff */
.L_x_42:
[----:B------:R-:W-:Y:S01]  /*1720*/  UISETP.NE.AND UP0, UPT, UR37, URZ, UPT ;  /* 0x000000ff2500728c */ /* 0x000fe2000bf05270 */
[----:B------:R-:W1:Y:S08]  /*1730*/  S2UR UR37, SR_CgaCtaId ;  /* 0x00000000002579c3 */ /* 0x000e700000008800 */
[----:B------:R-:W-:Y:S05]  /*1740*/  BRA.U UP0, `(.L_x_23) ;  /* 0x0000000100347547 */ /* 0x000fea000b800000 */
[----:B------:R-:W2:Y:S01]  /*1750*/  S2R R2, SR_CgaCtaId ;  /* 0x0000000000027919 */ /* 0x000ea20000008800 */
[----:B------:R-:W-:-:S04]  /*1760*/  MOV R3, 0x400 ;  /* 0x0000040000037802 */ /* 0x000fc80000000f00 */
[----:B--2---:R-:W-:Y:S02]  /*1770*/  LEA R3, R2, R3, 0x18 ;  /* 0x0000000302037211 */ /* 0x004fe400078ec0ff */
[----:B------:R-:W-:-:S03]  /*1780*/  SHF.L.U32 R2, R8, 0x1f, RZ ;  /* 0x0000001f08027819 */ /* 0x000fc600000006ff */
[----:B------:R-:W-:-:S04]  /*1790*/  IMAD R3, R10, 0x8, R3 ;  /* 0x000000080a037824 */ /* 0x000fc800078e0203 */
[----:B------:R-:W2:Y:S02]  /*17a0*/  SYNCS.PHASECHK.TRANS64.TRYWAIT P0, [R3+URZ+0xd0], R2 ;  /* 0x0000d002030075a7 */ /* 0x000ea400080011ff */
[----:B--2---:R-:W-:Y:S05]  /*17b0*/  @!P0 BRA `(.L_x_24) ;  /* 0x0000007000408947 */ /* 0x004fea0003800000 */
.L_x_122:
[----:B------:R-:W-:Y:S01]  /*17c0*/  VIADD R10, R10, 0x1 ;  /* 0x000000010a0a7836 */ /* 0x000fe20000000000 */
[----:B------:R2:W-:Y:S04]  /*17d0*/  SYNCS.ARRIVE.TRANS64.A1T0 RZ, [R3+URZ+0xc0], RZ ;  /* 0x0000c0ff03ff79a7 */ /* 0x0005e800081000ff */
[----:B------:R-:W-:-:S04]  /*17e0*/  ISETP.NE.AND P0, PT, R10, 0x2, PT ;  /* 0x000000020a00780c */ /* 0x000fc80003f05270 */
[----:B------:R-:W-:Y:S02]  /*17f0*/  SEL R10, R10, RZ, P0 ;  /* 0x000000ff0a0a7207 */ /* 0x000fe40000000000 */
[----:B--2---:R-:W-:-:S04]  /*1800*/  SEL R3, RZ, 0x1, P0 ;  /* 0x00000001ff037807 */ /* 0x004fc80000000000 */
[----:B------:R-:W-:-:S07]  /*1810*/  LOP3.LUT R8, R8, R3, RZ, 0x3c, !PT ;  /* 0x0000000308087212 */ /* 0x000fce00078e3cff */
.L_x_23:
[----:B------:R-:W-:Y:S01]  /*1820*/  UMOV UR4, 0x400 ;  /* 0x0000040000047882 */ /* 0x000fe20000000000 */
[----:B------:R-:W-:Y:S01]  /*1830*/  LEA.HI R3, R21, R21, RZ, 0x1 ;  /* 0x0000001515037211 */ /* 0x000fe200078f08ff */
[----:B-1----:R-:W-:Y:S01]  /*1840*/  ULEA UR4, UR37, UR4, 0x18 ;  /* 0x0000000425047291 */ /* 0x002fe2000f8ec0ff */
[----:B------:R-:W-:Y:S01]  /*1850*/  SHF.L.U32 R2, R15, 0x1f, RZ ;  /* 0x0000001f0f027819 */ /* 0x000fe200000006ff */
[----:B------:R-:W-:Y:S01]  /*1860*/  UISETP.GE.U32.AND UP0, UPT, UR15, 0x3f, UPT ;  /* 0x0000003f0f00788c */ /* 0x000fe2000bf06070 */
[----:B------:R-:W-:Y:S01]  /*1870*/  R2UR UR35, R16 ;  /* 0x00000000102372ca */ /* 0x000fe200000e0000 */
[----:B------:R-:W-:Y:S01]  /*1880*/  ULEA UR8, UR13, UR4, 0x3 ;  /* 0x000000040d087291 */ /* 0x000fe2000f8e18ff */
[----:B------:R-:W-:Y:S01]  /*1890*/  IMAD.SHL.U32 R3, R3, 0x80, RZ ;  /* 0x0000008003037824 */ /* 0x000fe200078e00ff */
[----:B------:R-:W-:Y:S01]  /*18a0*/  R2UR UR11, R17 ;  /* 0x00000000110b72ca */ /* 0x000fe200000e0000 */
[----:B------:R-:W-:-:S03]  /*18b0*/  UMOV UR23, URZ ;  /* 0x000000ff00177c82 */ /* 0x000fc60008000000 */
[----:B------:R-:W-:-:S03]  /*18c0*/  LOP3.LUT R3, R3, 0xffffff00, RZ, 0xc0, !PT ;  /* 0xffffff0003037812 */ /* 0x000fc600078ec0ff */
[----:B------:R1:W2:Y:S01]  /*18d0*/  SYNCS.PHASECHK.TRANS64.TRYWAIT P0, [UR8+0x18], R2 ;  /* 0x00001802ff0075a7 */ /* 0x0002a20008001108 */
[----:B------:R-:W-:Y:S02]  /*18e0*/  R2UR UR9, R3 ;  /* 0x00000000030972ca */ /* 0x000fe400000e0000 */
[----:B------:R-:W-:-:S11]  /*18f0*/  R2UR UR8, R20 ;  /* 0x00000000140872ca */ /* 0x000fd600000e0000 */
[----:B------:R-:W-:Y:S02]  /*1900*/  ULOP3.LUT UR35, UR9, 0x80, UR35, 0xf8, !UPT ;  /* 0x0000008009237892 */ /* 0x000fe4000f8ef823 */
[----:B------:R-:W-:Y:S01]  /*1910*/  ULEA UR11, UR8, UR11, 0x7 ;  /* 0x0000000b080b7291 */ /* 0x000fe2000f8e38ff */
[----:B------:R-:W-:Y:S11]  /*1920*/  BRA.U !UP0, `(.L_x_25) ;  /* 0x0000000108c07547 */ /* 0x000ff6000b800000 */
[----:B------:R-:W-:Y:S01]  /*1930*/  UMOV UR16, UR6 ;  /* 0x0000000600107c82 */ /* 0x000fe20008000000 */
[----:B------:R-:W-:Y:S01]  /*1940*/  UMOV UR17, UR13 ;  /* 0x0000000d00117c82 */ /* 0x000fe20008000000 */
[----:B------:R-:W-:-:S05]  /*1950*/  UMOV UR34, URZ ;  /* 0x000000ff00227c82 */ /* 0x000fca0008000000 */
.L_x_31:
[----:B------:R-:W-:Y:S01]  /*1960*/  ULEA UR33, UR17, UR4, 0x3 ;  /* 0x0000000411217291 */ /* 0x000fe2000f8e18ff */
[----:B------:R-:W-:Y:S01]  /*1970*/  @P5 MOV R3, 0x3000 ;  /* 0x0000300000035802 */ /* 0x000fe20000000f00 */
[----:B-12-4-:R-:W-:Y:S10]  /*1980*/  @P0 BRA `(.L_x_26) ;  /* 0x00000000000c0947 */ /* 0x016ff40003800000 */
[----:B------:R-:W-:-:S04]  /*1990*/  SHF.L.U32 R5, R15, 0x1f, RZ ;  /* 0x0000001f0f057819 */ /* 0x000fc800000006ff */
[----:B------:R-:W2:Y:S02]  /*19a0*/  SYNCS.PHASECHK.TRANS64.TRYWAIT P0, [UR33+0x18], R5 ;  /* 0x00001805ff0075a7 */ /* 0x000ea40008001121 */
[----:B--2---:R-:W-:Y:S05]  /*19b0*/  @!P0 BRA `(.L_x_27) ;  /* 0x0000006c00d48947 */ /* 0x004fea0003800000 */
.L_x_26:
[----:B------:R2:W-:Y:S01]  /*19c0*/  @P5 SYNCS.ARRIVE.TRANS64 RZ, [UR33], R3 ;  /* 0x00000003ffff59a7 */ /* 0x0005e20008000021 */
[----:B------:R-:W-:Y:S02]  /*19d0*/  ULOP3.LUT UR8, UR7, 0x2, URZ, 0xfc, !UPT ;  /* 0x0000000207087892 */ /* 0x000fe4000f8efcff */
[----:B------:R-:W-:Y:S02]  /*19e0*/  UIADD3 UR16, UPT, UPT, UR16, 0x1, URZ ;  /* 0x0000000110107890 */ /* 0x000fe4000fffe0ff */
[----:B------:R-:W-:Y:S02]  /*19f0*/  UISETP.NE.AND UP0, UPT, UR8, 0x2, UPT ;  /* 0x000000020800788c */ /* 0x000fe4000bf05270 */
[----:B------:R-:W-:-:S07]  /*1a00*/  UISETP.NE.AND UP2, UPT, UR16, 0x1, UPT ;  /* 0x000000011000788c */ /* 0x000fce000bf45270 */
[----:B------:R-:W-:Y:S05]  /*1a10*/  BRA.U UP0, `(.L_x_28) ;  /* 0x0000000100047547 */ /* 0x000fea000b800000 */
[----:B------:R-:W-:Y:S05]  /*1a20*/  BPT.TRAP 0x1 ;  /* 0x000000040000795c */ /* 0x000fea0000300000 */
.L_x_28:
[----:B------:R-:W-:Y:S04]  /*1a30*/  BSSY.RECONVERGENT B0, `(.L_x_29) ;  /* 0x0000003000007945 */ /* 0x000fe80003800200 */
[----:B------:R-:W-:Y:S05]  /*1a40*/  @!P4 BRA `(.L_x_30) ;  /* 0x000000000004c947 */ /* 0x000fea0003800000 */
[----:B------:R-:W-:Y:S05]  /*1a50*/  BPT.TRAP 0x1 ;  /* 0x000000040000795c */ /* 0x000fea0000300000 */
.L_x_30:
[----:B------:R-:W-:Y:S05]  /*1a60*/  BSYNC.RECONVERGENT B0 ;  /* 0x0000000000007941 */ /* 0x000fea0003800200 */
.L_x_29:
[----:B------:R-:W-:Y:S02]  /*1a70*/  UIADD3 UR13, UPT, UPT, UR17, 0x1, URZ ;  /* 0x00000001110d7890 */ /* 0x000fe4000fffe0ff */
[----:B------:R-:W-:Y:S02]  /*1a80*/  ULEA UR32, UR17, UR4, 0xc ;  /* 0x0000000411207291 */ /* 0x000fe4000f8e60ff */
[----:B------:R-:W-:Y:S02]  /*1a90*/  UISETP.NE.AND UP0, UPT, UR13, 0x3, UPT ;  /* 0x000000030d00788c */ /* 0x000fe4000bf05270 */
[----:B------:R-:W-:Y:S02]  /*1aa0*/  UIADD3 UR28, UP1, UPT, UR24, 0x80, URZ ;  /* 0x00000080181c7890 */ /* 0x000fe4000ff3e0ff */
[----:B------:R-:W-:Y:S02]  /*1ab0*/  USEL UR9, URZ, 0x1, UP0 ;  /* 0x00000001ff097887 */ /* 0x000fe40008000000 */
[----:B------:R-:W-:-:S02]  /*1ac0*/  USEL UR13, UR13, URZ, UP0 ;  /* 0x000000ff0d0d7287 */ /* 0x000fc40008000000 */
[----:B------:R-:W-:Y:S02]  /*1ad0*/  UIADD3 UR26, UP0, UPT, UR24, 0x180, URZ ;  /* 0x00000180181a7890 */ /* 0x000fe4000ff1e0ff */
[----:B------:R-:W-:Y:S01]  /*1ae0*/  ULEA UR8, UR13, UR4, 0x3 ;  /* 0x000000040d087291 */ /* 0x000fe2000f8e18ff */
[----:B------:R-:W-:Y:S01]  /*1af0*/  LOP3.LUT R15, R15, UR9, RZ, 0x3c, !PT ;  /* 0x000000090f0f7c12 */ /* 0x000fe2000f8e3cff */
[----:B------:R-:W-:Y:S02]  /*1b00*/  ULOP3.LUT UR33, UR33, 0xfefffff8, URZ, 0xc0, !UPT ;  /* 0xfefffff821217892 */ /* 0x000fe4000f8ec0ff */
[----:B------:R-:W-:Y:S01]  /*1b10*/  UIADD3.X UR29, UPT, UPT, URZ, UR25, URZ, UP1, !UPT ;  /* 0x00000019ff1d7290 */ /* 0x000fe20008ffe4ff */
[----:B-1----:R-:W-:Y:S01]  /*1b20*/  SHF.L.U32 R2, R15, 0x1f, RZ ;  /* 0x0000001f0f027819 */ /* 0x002fe200000006ff */
[----:B------:R-:W-:Y:S02]  /*1b30*/  UIADD3 UR32, UPT, UPT, UR32, 0x8400, URZ ;  /* 0x0000840020207890 */ /* 0x000fe4000fffe0ff */
[----:B------:R-:W-:Y:S01]  /*1b40*/  UIADD3.X UR27, UPT, UPT, URZ, UR25, URZ, UP0, !UPT ;  /* 0x00000019ff1b7290 */ /* 0x000fe200087fe4ff */
[----:B------:R4:W1:Y:S01]  /*1b50*/  SYNCS.PHASECHK.TRANS64.TRYWAIT P0, [UR8+0x18], R2 ;  /* 0x00001802ff0075a7 */ /* 0x0008620008001108 */
[----:B------:R-:W-:Y:S01]  /*1b60*/  ULEA UR8, UR17, UR4, 0xb ;  /* 0x0000000411087291 */ /* 0x000fe2000f8e58ff */
[----:B------:R-:W-:Y:S01]  /*1b70*/  UMOV UR18, 0x0 ;  /* 0x0000000000127882 */ /* 0x000fe20000000000 */
[----:B------:R-:W-:-:S02]  /*1b80*/  UMOV UR19, 0x10000000 ;  /* 0x1000000000137882 */ /* 0x000fc40000000000 */
[----:B------:R-:W-:Y:S01]  /*1b90*/  UIADD3 UR8, UPT, UPT, UR8, 0xb400, URZ ;  /* 0x0000b40008087890 */ /* 0x000fe2000fffe0ff */
[----:B------:R2:W-:Y:S01]  /*1ba0*/  UTMALDG.3D.2CTA [UR32], [UR28], desc[UR18] ;  /* 0x000012201c0075b4 */ /* 0x0005e20008211000 */
[----:B------:R-:W-:Y:S01]  /*1bb0*/  UMOV UR10, UR34 ;  /* 0x00000022000a7c82 */ /* 0x000fe20008000000 */
[----:B------:R-:W-:Y:S01]  /*1bc0*/  UMOV UR12, UR36 ;  /* 0x00000024000c7c82 */ /* 0x000fe20008000000 */
[----:B------:R-:W-:Y:S01]  /*1bd0*/  UMOV UR9, UR33 ;  /* 0x0000002100097c82 */ /* 0x000fe20008000000 */
[----:B------:R-:W-:Y:S01]  /*1be0*/  UMOV UR23, UR5 ;  /* 0x0000000500177c82 */ /* 0x000fe20008000000 */
[----:B------:R-:W-:-:S03]  /*1bf0*/  UMOV UR17, UR13 ;  /* 0x0000000d00117c82 */ /* 0x000fc60008000000 */
[----:B------:R4:W-:Y:S01]  /*1c00*/  UTMALDG.3D.2CTA [UR8], [UR26], desc[UR18] ;  /* 0x000012081a0075b4 */ /* 0x0009e20008211000 */
[----:B--2---:R-:W-:Y:S01]  /*1c10*/  UIADD3 UR34, UPT, UPT, UR34, 0x20, URZ ;  /* 0x0000002022227890 */ /* 0x004fe2000fffe0ff */
[----:B------:R-:W-:Y:S11]  /*1c20*/  BRA.U UP2, `(.L_x_31) ;  /* 0xfffffffd024c7547 */ /* 0x000ff6000b83ffff */
.L_x_25:
[----:B----4-:R-:W-:Y:S01]  /*1c30*/  ULEA UR8, UR13, UR4, 0x3 ;  /* 0x000000040d087291 */ /* 0x010fe2000f8e18ff */
[----:B-1----:R-:W-:Y:S01]  /*1c40*/  SHF.L.U32 R2, R15, 0x1f, RZ ;  /* 0x0000001f0f027819 */ /* 0x002fe200000006ff */
[----:B------:R-:W-:Y:S01]  /*1c50*/  @!P1 SYNCS.ARRIVE.TRANS64.A1T0 RZ, [UR4+0x58], RZ ;  /* 0x000058ffffff99a7 */ /* 0x000fe20008100004 */
[----:B------:R-:W-:-:S06]  /*1c60*/  UISETP.GT.AND UP0, UPT, UR22, UR21, UPT ;  /* 0x000000151600728c */ /* 0x000fcc000bf04270 */
[----:B--2---:R1:W2:Y:S03]  /*1c70*/  SYNCS.PHASECHK.TRANS64.TRYWAIT P0, [UR8+0x18], R2 ;  /* 0x00001802ff0075a7 */ /* 0x0042a60008001108 */
[----:B------:R-:W-:Y:S05]  /*1c80*/  BRA.U !UP0, `(.L_x_32) ;  /* 0x0000000108c07547 */ /* 0x000fea000b800000 */
[----:B------:R-:W-:Y:S01]  /*1c90*/  UIADD3 UR26, UPT, UPT, UR14, UR23, URZ ;  /* 0x000000170e1a7290 */ /* 0x000fe2000fffe0ff */
[----:B------:R-:W-:-:S11]  /*1ca0*/  UMOV UR27, UR13 ;  /* 0x0000000d001b7c82 */ /* 0x000fd60008000000 */
.L_x_38:
[----:B------:R-:W-:Y:S01]  /*1cb0*/  ULEA UR17, UR27, UR4, 0x3 ;  /* 0x000000041b117291 */ /* 0x000fe2000f8e18ff */
[----:B--2---:R-:W-:Y:S01]  /*1cc0*/  @P5 MOV R3, 0x3000 ;  /* 0x0000300000035802 */ /* 0x004fe20000000f00 */
[----:B-12---:R-:W-:Y:S10]  /*1cd0*/  @P0 BRA `(.L_x_33) ;  /* 0x00000000000c0947 */ /* 0x006ff40003800000 */
[----:B------:R-:W-:-:S04]  /*1ce0*/  SHF.L.U32 R5, R15, 0x1f, RZ ;  /* 0x0000001f0f057819 */ /* 0x000fc800000006ff */
[----:B------:R-:W2:Y:S02]  /*1cf0*/  SYNCS.PHASECHK.TRANS64.TRYWAIT P0, [UR17+0x18], R5 ;  /* 0x00001805ff0075a7 */ /* 0x000ea40008001111 */
[----:B--2---:R-:W-:Y:S05]  /*1d00*/  @!P0 BRA `(.L_x_34) ;  /* 0x0000006c00188947 */ /* 0x004fea0003800000 */
.L_x_33:
[----:B------:R2:W-:Y:S01]  /*1d10*/  @P5 SYNCS.ARRIVE.TRANS64 RZ, [UR17], R3 ;  /* 0x00000003ffff59a7 */ /* 0x0005e20008000011 */
[----:B------:R-:W-:-:S04]  /*1d20*/  ULOP3.LUT UR8, UR7, 0x2, URZ, 0xfc, !UPT ;  /* 0x0000000207087892 */ /* 0x000fc8000f8efcff */
[----:B------:R-:W-:-:S09]  /*1d30*/  UISETP.NE.AND UP0, UPT, UR8, 0x2, UPT ;  /* 0x000000020800788c */ /* 0x000fd2000bf05270 */
[----:B------:R-:W-:Y:S05]  /*1d40*/  BRA.U UP0, `(.L_x_35) ;  /* 0x0000000100047547 */ /* 0x000fea000b800000 */
[----:B------:R-:W-:Y:S05]  /*1d50*/  BPT.TRAP 0x1 ;  /* 0x000000040000795c */ /* 0x000fea0000300000 */
.L_x_35:
[----:B------:R-:W-:Y:S04]  /*1d60*/  BSSY.RECONVERGENT B0, `(.L_x_36) ;  /* 0x0000003000007945 */ /* 0x000fe80003800200 */
[----:B------:R-:W-:Y:S05]  /*1d70*/  @!P4 BRA `(.L_x_37) ;  /* 0x000000000004c947 */ /* 0x000fea0003800000 */
[----:B------:R-:W-:Y:S05]  /*1d80*/  BPT.TRAP 0x1 ;  /* 0x000000040000795c */ /* 0x000fea0000300000 */
.L_x_37:
[----:B------:R-:W-:Y:S05]  /*1d90*/  BSYNC.RECONVERGENT B0 ;  /* 0x0000000000007941 */ /* 0x000fea0003800200 */
.L_x_36:
        /* <DEDUP_REMOVED lines=9> */
[----:B------:R-:W-:Y:S02]  /*1e30*/  USHF.L.U32 UR18, UR23, 0x5, URZ ;  /* 0x0000000517127899 */ /* 0x000fe400080006ff */
[----:B------:R-:W-:Y:S01]  /*1e40*/  ULOP3.LUT UR17, UR17, 0xfefffff8, URZ, 0xc0, !UPT ;  /* 0xfefffff811117892 */ /* 0x000fe2000f8ec0ff */
[----:B-1----:R-:W-:Y:S01]  /*1e50*/  SHF.L.U32 R2, R15, 0x1f, RZ ;  /* 0x0000001f0f027819 */ /* 0x002fe200000006ff */
[----:B------:R-:W-:Y:S02]  /*1e60*/  UIADD3 UR16, UPT, UPT, UR16, 0x8400, URZ ;  /* 0x0000840010107890 */ /* 0x000fe4000fffe0ff */
[----:B------:R-:W-:Y:S01]  /*1e70*/  UIADD3.X UR33, UPT, UPT, URZ, UR25, URZ, UP1, !UPT ;  /* 0x00000019ff217290 */ /* 0x000fe20008ffe4ff */
[----:B------:R4:W1:Y:S01]  /*1e80*/  SYNCS.PHASECHK.TRANS64.TRYWAIT P0, [UR8+0x18], R2 ;  /* 0x00001802ff0075a7 */ /* 0x0008620008001108 */
[----:B------:R-:W-:-:S02]  /*1e90*/  ULEA UR8, UR27, UR4, 0xb ;  /* 0x000000041b087291 */ /* 0x000fc4000f8e58ff */
[----:B------:R-:W-:Y:S02]  /*1ea0*/  UIADD3.X UR31, UPT, UPT, URZ, UR25, URZ, UP0, !UPT ;  /* 0x00000019ff1f7290 */ /* 0x000fe400087fe4ff */
[----:B------:R-:W-:Y:S01]  /*1eb0*/  UIADD3 UR8, UPT, UPT, UR8, 0xb400, URZ ;  /* 0x0000b40008087890 */ /* 0x000fe2000fffe0ff */
[----:B------:R-:W-:Y:S01]  /*1ec0*/  UMOV UR28, 0x0 ;  /* 0x00000000001c7882 */ /* 0x000fe20000000000 */
[----:B------:R-:W-:Y:S01]  /*1ed0*/  UMOV UR29, 0x10000000 ;  /* 0x10000000001d7882 */ /* 0x000fe20000000000 */
[----:B------:R-:W-:Y:S01]  /*1ee0*/  UMOV UR19, UR35 ;  /* 0x0000002300137c82 */ /* 0x000fe20008000000 */
[----:B------:R-:W-:Y:S01]  /*1ef0*/  UMOV UR20, UR36 ;  /* 0x0000002400147c82 */ /* 0x000fe20008000000 */
[----:B------:R-:W-:Y:S01]  /*1f00*/  UMOV UR12, UR36 ;  /* 0x00000024000c7c82 */ /* 0x000fe20008000000 */
[----:B------:R-:W-:Y:S01]  /*1f10*/  UMOV UR9, UR17 ;  /* 0x0000001100097c82 */ /* 0x000fe20008000000 */
[----:B------:R-:W-:Y:S01]  /*1f20*/  UMOV UR10, UR18 ;  /* 0x00000012000a7c82 */ /* 0x000fe20008000000 */
[----:B------:R4:W-:Y:S01]  /*1f30*/  UTMALDG.3D.2CTA [UR16], [UR32], desc[UR28] ;  /* 0x00001c10200075b4 */ /* 0x0009e20008211000 */
[----:B------:R-:W-:Y:S01]  /*1f40*/  UIADD3 UR23, UPT, UPT, UR23, 0x1, URZ ;  /* 0x0000000117177890 */ /* 0x000fe2000fffe0ff */
[----:B------:R-:W-:-:S03]  /*1f50*/  UMOV UR27, UR13 ;  /* 0x0000000d001b7c82 */ /* 0x000fc60008000000 */
[----:B------:R-:W-:Y:S01]  /*1f60*/  UISETP.NE.AND UP0, UPT, UR23, UR26, UPT ;  /* 0x0000001a1700728c */ /* 0x000fe2000bf05270 */
[----:B------:R4:W-:Y:S08]  /*1f70*/  UTMALDG.3D.2CTA [UR8], [UR30], desc[UR28] ;  /* 0x00001c081e0075b4 */ /* 0x0009f00008211000 */
[----:B----4-:R-:W-:Y:S05]  /*1f80*/  BRA.U UP0, `(.L_x_38) ;  /* 0xfffffffd00487547 */ /* 0x010fea000b83ffff */
.L_x_32:
[----:B-1----:R-:W-:Y:S01]  /*1f90*/  LEA R2, R14, UR4, 0x3 ;  /* 0x000000040e027c11 */ /* 0x002fe2000f8e18ff */
[----:B------:R-:W-:Y:S01]  /*1fa0*/  NOP ;  /* 0x0000000000007918 */ /* 0x000fe20000000000 */
[----:B--2---:R-:W-:Y:S02]  /*1fb0*/  SHF.L.U32 R3, R12, 0x1f, RZ ;  /* 0x0000001f0c037819 */ /* 0x004fe400000006ff */
[----:B------:R-:W-:Y:S02]  /*1fc0*/  LEA R4, R14, UR4, 0x4 ;  /* 0x000000040e047c11 */ /* 0x000fe4000f8e20ff */
[----:B------:R-:W1:Y:S02]  /*1fd0*/  SYNCS.PHASECHK.TRANS64.TRYWAIT P0, [R2+URZ+0x60], R3 ;  /* 0x00006003020075a7 */ /* 0x000e6400080011ff */
[----:B-1----:R-:W-:Y:S05]  /*1fe0*/  @!P0 BRA `(.L_x_39) ;  /* 0x0000006800788947 */ /* 0x002fea0003800000 */
.L_x_125:
[----:B------:R-:W2:Y:S01]  /*1ff0*/  LDS.128 R4, [R4+0xf0] ;  /* 0x0000f00004047984 */ /* 0x000ea20000000c00 */
[----:B------:R-:W-:Y:S01]  /*2000*/  ISETP.GE.AND P0, PT, R72, 0x1, PT ;  /* 0x000000014800780c */ /* 0x000fe20003f06270 */
[----:B-1----:R-:W-:Y:S01]  /*2010*/  VIADD R2, R2, 0x70 ;  /* 0x0000007002027836 */ /* 0x002fe20000000000 */
[----:B------:R-:W-:Y:S01]  /*2020*/  @!PT LDS RZ, [RZ] ;  /* 0x00000000fffff984 */ /* 0x000fe20000000800 */
[----:B------:R-:W-:Y:S01]  /*2030*/  @!PT LDS RZ, [RZ] ;  /* 0x00000000fffff984 */ /* 0x000fe20000000800 */
[----:B------:R-:W-:Y:S01]  /*2040*/  @!PT LDS RZ, [RZ] ;  /* 0x00000000fffff984 */ /* 0x000fe20000000800 */
[----:B------:R-:W-:Y:S01]  /*2050*/  @!PT LDS RZ, [RZ] ;  /* 0x00000000fffff984 */ /* 0x000fe20000000800 */
[----:B------:R1:W-:Y:S06]  /*2060*/  MEMBAR.ALL.CTA ;  /* 0x0000000000007992 */ /* 0x0003ec0000008000 */
[----:B-1----:R-:W1:Y:S01]  /*2070*/  FENCE.VIEW.ASYNC.S ;  /* 0x00000000000073c6 */ /* 0x002e620000000000 */
[----:B------:R-:W-:-:S04]  /*2080*/  PRMT R2, RZ, 0x654, R2 ;  /* 0x00000654ff027816 */ /* 0x000fc80000000002 */
[----:B-1----:R1:W-:Y:S01]  /*2090*/  SYNCS.ARRIVE.TRANS64.RED.A1T0 RZ, [R2+URZ], RZ ;  /* 0x000000ff02ff79a7 */ /* 0x0023e200081004ff */
[----:B--2---:R-:W-:-:S13]  /*20a0*/  LOP3.LUT P2, RZ, R6, 0x1, RZ, 0xc0, !PT ;  /* 0x0000000106ff7812 */ /* 0x004fda000784c0ff */
[----:B------:R-:W-:Y:S01]  /*20b0*/  @P2 SHF.R.U32.HI R3, RZ, 0x10, R5 ;  /* 0x00000010ff032819 */ /* 0x000fe20000011605 */
[----:B------:R-:W-:Y:S01]  /*20c0*/  VOTEU.ANY UP0, P2 ;  /* 0x0000000000ff7886 */ /* 0x000fe20001000100 */
[----:B------:R-:W-:Y:S02]  /*20d0*/  @P2 MOV R13, R4 ;  /* 0x00000004000d2202 */ /* 0x000fe40000000f00 */
[----:B------:R-:W-:Y:S02]  /*20e0*/  @P2 R2UR.BROADCAST UR8, R3 ;  /* 0x00000000030822ca */ /* 0x000fe400008e0000 */
[----:B------:R-:W-:-:S11]  /*20f0*/  @P2 LOP3.LUT R11, R5, 0xffff, RZ, 0xc0, !PT ;  /* 0x0000ffff050b2812 */ /* 0x000fd600078ec0ff */
[----:B------:R-:W-:Y:S01]  /*2100*/  @UP0 UMOV UR36, UR8 ;  /* 0x0000000800240c82 */ /* 0x000fe20008000000 */
[----:B-1----:R-:W-:Y:S05]  /*2110*/  @!P0 BRA `(.L_x_40) ;  /* 0x0000000000b88947 */ /* 0x002fea0003800000 */
[----:B------:R-:W3:Y:S01]  /*2120*/  LDC.64 R4, c[0x0][0xb18] ;  /* 0x0002c600ff047b82 */ /* 0x000ee20000000a00 */
[----:B------:R-:W-:-:S07]  /*2130*/  ISETP.NE.AND P3, PT, R72, 0x1, PT ;  /* 0x000000014800780c */ /* 0x000fce0003f65270 */
[----:B------:R-:W1:Y:S08]  /*2140*/  LDC.64 R6, c[0x0][0xb10] ;  /* 0x0002c400ff067b82 */ /* 0x000e700000000a00 */
[----:B------:R-:W2:Y:S08]  /*2150*/  LDC R18, c[0x0][0xb20] ;  /* 0x0002c800ff127b82 */ /* 0x000eb00000000800 */
[----:B------:R-:W4:Y:S01]  /*2160*/  LDC R20, c[0x0][0xb0c] ;  /* 0x0002c300ff147b82 */ /* 0x000f220000000800 */
[----:B---3--:R-:W-:Y:S01]  /*2170*/  IMAD.HI.U32 R19, R0, R5, RZ ;  /* 0x0000000500137227 */ /* 0x008fe200078e00ff */
[----:B------:R-:W-:-:S03]  /*2180*/  ISETP.NE.AND P0, PT, R4, 0x1, PT ;  /* 0x000000010400780c */ /* 0x000fc60003f05270 */
[----:B------:R-:W-:-:S03]  /*2190*/  IMAD.HI.U32 R5, R11, R5, RZ ;  /* 0x000000050b057227 */ /* 0x000fc600078e00ff */
[----:B------:R-:W3:Y:S01]  /*21a0*/  LDC.64 R2, c[0x0][0xb28] ;  /* 0x0002ca00ff027b82 */ /* 0x000ee20000000a00 */
[----:B-1----:R-:W-:-:S04]  /*21b0*/  IMAD.HI.U32 R22, R9, R6, RZ ;  /* 0x0000000609167227 */ /* 0x002fc800078e00ff */
[----:B------:R-:W-:Y:S01]  /*21c0*/  IMAD.HI.U32 R24, R13, R6, RZ ;  /* 0x000000060d187227 */ /* 0x000fe200078e00ff */
[----:B------:R-:W-:Y:S02]  /*21d0*/  SHF.R.U32.HI R22, RZ, R7, R22 ;  /* 0x00000007ff167219 */ /* 0x000fe40000011616 */
[-C--:B--2---:R-:W-:Y:S02]  /*21e0*/  SHF.R.U32.HI R19, RZ, R18.reuse, R19 ;  /* 0x00000012ff137219 */ /* 0x084fe40000011613 */
[----:B------:R-:W-:Y:S02]  /*21f0*/  SHF.R.U32.HI R18, RZ, R18, R5 ;  /* 0x00000012ff127219 */ /* 0x000fe40000011605 */
[----:B------:R-:W-:Y:S02]  /*2200*/  SEL R19, R0, R19, !P0 ;  /* 0x0000001300137207 */ /* 0x000fe40004000000 */
[----:B------:R-:W-:Y:S02]  /*2210*/  SHF.R.U32.HI R24, RZ, R7, R24 ;  /* 0x00000007ff187219 */ /* 0x000fe40000011618 */
[----:B----4-:R-:W-:-:S02]  /*2220*/  ISETP.NE.AND P1, PT, R20, 0x1, PT ;  /* 0x000000011400780c */ /* 0x010fc40003f25270 */
[----:B------:R-:W-:Y:S02]  /*2230*/  SEL R5, R11, R18, !P0 ;  /* 0x000000120b057207 */ /* 0x000fe40004000000 */
[----:B------:R-:W-:Y:S02]  /*2240*/  SEL R21, R9, R22, !P1 ;  /* 0x0000001609157207 */ /* 0x000fe40004800000 */
[----:B------:R-:W-:Y:S01]  /*2250*/  SEL R7, R13, R24, !P1 ;  /* 0x000000180d077207 */ /* 0x000fe20004800000 */
[----:B---3--:R-:W-:-:S04]  /*2260*/  IMAD.HI.U32 R22, R19, R2, RZ ;  /* 0x0000000213167227 */ /* 0x008fc800078e00ff */
[----:B------:R-:W-:Y:S01]  /*2270*/  IMAD.HI.U32 R6, R21, R2, RZ ;  /* 0x0000000215067227 */ /* 0x000fe200078e00ff */
[----:B------:R-:W-:-:S04]  /*2280*/  @P3 SHF.R.U32.HI R19, RZ, R3, R22 ;  /* 0x00000003ff133219 */ /* 0x000fc80000011616 */
        /* <DEDUP_REMOVED lines=8> */
[----:B------:R-:W-:-:S04]  /*2310*/  @!P0 IMAD.HI.U32 R18, R7, R2, RZ ;  /* 0x0000000207128227 */ /* 0x000fc800078e00ff */
[----:B------:R-:W-:Y:S01]  /*2320*/  IMAD.MOV R2, RZ, RZ, -R6 ;  /* 0x000000ffff027224 */ /* 0x000fe200078e0a06 */
[----:B------:R-:W-:-:S03]  /*2330*/  @!P0 SHF.R.U32.HI R18, RZ, R3, R18 ;  /* 0x00000003ff128219 */ /* 0x000fc60000011612 */
[----:B------:R-:W-:Y:S01]  /*2340*/  IMAD R2, R72, R2, R5 ;  /* 0x0000000248027224 */ /* 0x000fe200078e0205 */
[----:B------:R-:W-:Y:S02]  /*2350*/  @!P0 SEL R3, R7, R18, !P3 ;  /* 0x0000001207038207 */ /* 0x000fe40005800000 */
[----:B------:R-:W-:-:S03]  /*2360*/  IADD3 R18, PT, PT, -R5, RZ, RZ ;  /* 0x000000ff05127210 */ /* 0x000fc60007ffe1ff */
[--C-:B------:R-:W-:Y:S02]  /*2370*/  @!P0 IMAD.IADD R6, R6, 0x1, -R3.reuse ;  /* 0x0000000106068824 */ /* 0x100fe400078e0a03 */
[----:B------:R-:W-:Y:S01]  /*2380*/  @!P0 IMAD R3, R2, R21, R3 ;  /* 0x0000001502038224 */ /* 0x000fe200078e0203 */
[----:B------:R-:W-:Y:S01]  /*2390*/  IADD3 R2, PT, PT, -R7, RZ, RZ ;  /* 0x000000ff07027210 */ /* 0x000fe20007ffe1ff */
[----:B------:R-:W-:Y:S02]  /*23a0*/  @!P0 IMAD R5, R72, R6, R7 ;  /* 0x0000000648058224 */ /* 0x000fe400078e0207 */
[----:B------:R-:W-:Y:S02]  /*23b0*/  IMAD R11, R4, R18, R11 ;  /* 0x00000012040b7224 */ /* 0x000fe400078e020b */
[----:B------:R-:W-:Y:S02]  /*23c0*/  @!P0 IMAD.MOV.U32 R7, RZ, RZ, R3 ;  /* 0x000000ffff078224 */ /* 0x000fe400078e0003 */
[----:B------:R-:W-:-:S02]  /*23d0*/  IMAD R2, R20, R2, R13 ;  /* 0x0000000214027224 */ /* 0x000fc400078e020d */
[----:B------:R-:W-:Y:S02]  /*23e0*/  IMAD R11, R5, R4, R11 ;  /* 0x00000004050b7224 */ /* 0x000fe400078e020b */
[----:B------:R-:W-:Y:S02]  /*23f0*/  IMAD R13, R7, R20, R2 ;  /* 0x00000014070d7224 */ /* 0x000fe400078e0202 */
.L_x_40:
[----:B------:R-:W1:Y:S02]  /*2400*/  LDCU UR8, c[0x0][0xb30] ;  /* 0x00016600ff0877ac */ /* 0x000e640008000800 */
[----:B-1----:R-:W-:-:S09]  /*2410*/  UISETP.NE.AND UP0, UPT, UR8, 0x1, UPT ;  /* 0x000000010800788c */ /* 0x002fd2000bf05270 */
[----:B------:R-:W-:Y:S05]  /*2420*/  BRA.U UP0, `(.L_x_41) ;  /* 0x0000000100407547 */ /* 0x000fea000b800000 */
[----:B------:R-:W1:Y:S08]  /*2430*/  LDC.64 R4, c[0x0][0xb10] ;  /* 0x0002c400ff047b82 */ /* 0x000e700000000a00 */
[----:B------:R-:W2:Y:S08]  /*2440*/  LDC.64 R2, c[0x0][0xb18] ;  /* 0x0002c600ff027b82 */ /* 0x000eb00000000a00 */
[----:B------:R-:W4:Y:S08]  /*2450*/  LDC R6, c[0x0][0xb20] ;  /* 0x0002c800ff067b82 */ /* 0x000f300000000800 */
[----:B------:R-:W3:Y:S01]  /*2460*/  LDC R18, c[0x0][0xb0c] ;  /* 0x0002c300ff127b82 */ /* 0x000ee20000000800 */
[----:B-1----:R-:W-:-:S05]  /*2470*/  IMAD.HI.U32 R4, R13, R4, RZ ;  /* 0x000000040d047227 */ /* 0x002fca00078e00ff */
[----:B------:R-:W-:Y:S01]  /*2480*/  SHF.R.U32.HI R4, RZ, R5, R4 ;  /* 0x00000005ff047219 */ /* 0x000fe20000011604 */
[----:B--2---:R-:W-:Y:S01]  /*2490*/  IMAD.HI.U32 R3, R11, R3, RZ ;  /* 0x000000030b037227 */ /* 0x004fe200078e00ff */
[----:B------:R-:W-:-:S04]  /*24a0*/  ISETP.NE.AND P0, PT, R2, 0x1, PT ;  /* 0x000000010200780c */ /* 0x000fc80003f05270 */
[----:B----4-:R-:W-:-:S04]  /*24b0*/  SHF.R.U32.HI R6, RZ, R6, R3 ;  /* 0x00000006ff067219 */ /* 0x010fc80000011603 */
[----:B------:R-:W-:Y:S02]  /*24c0*/  SEL R3, R11, R6, !P0 ;  /* 0x000000060b037207 */ /* 0x000fe40004000000 */
[----:B---3--:R-:W-:-:S04]  /*24d0*/  ISETP.NE.AND P1, PT, R18, 0x1, PT ;  /* 0x000000011200780c */ /* 0x008fc80003f25270 */
[----:B------:R-:W-:-:S05]  /*24e0*/  SEL R4, R13, R4, !P1 ;  /* 0x000000040d047207 */ /* 0x000fca0004800000 */
[----:B------:R-:W-:Y:S02]  /*24f0*/  IMAD.IADD R5, R3, 0x1, -R4 ;  /* 0x0000000103057824 */ /* 0x000fe400078e0a04 */
[----:B------:R-:W-:Y:S02]  /*2500*/  IMAD.IADD R3, R4, 0x1, -R3 ;  /* 0x0000000104037824 */ /* 0x000fe400078e0a03 */
[----:B------:R-:W-:Y:S02]  /*2510*/  IMAD R13, R5, R18, R13 ;  /* 0x00000012050d7224 */ /* 0x000fe400078e020d */
[----:B------:R-:W-:-:S07]  /*2520*/  IMAD R11, R3, R2, R11 ;  /* 0x00000002030b7224 */ /* 0x000fce00078e020b */
.L_x_41:
[----:B------:R-:W-:Y:S01]  /*2530*/  VIADD R14, R14, 0x1 ;  /* 0x000000010e0e7836 */ /* 0x000fe20000000000 */
[----:B------:R-:W-:Y:S01]  /*2540*/  PLOP3.LUT P1, PT, PT, PT, PT, 0x80, 0x8 ;  /* 0x000000000008781c */ /* 0x000fe20003f2f070 */
[----:B------:R-:W-:Y:S02]  /*2550*/  IMAD.IADD R21, R13, 0x1, R154 ;  /* 0x000000010d157824 */ /* 0x000fe400078e029a */
[----:B------:R-:W-:Y:S01]  /*2560*/  IMAD.IADD R20, R11, 0x1, R152 ;  /* 0x000000010b147824 */ /* 0x000fe200078e0298 */
[----:B------:R-:W-:-:S04]  /*2570*/  ISETP.NE.AND P0, PT, R14, 0x2, PT ;  /* 0x000000020e00780c */ /* 0x000fc80003f05270 */
[----:B------:R-:W-:Y:S02]  /*2580*/  SEL R3, RZ, 0x1, P0 ;  /* 0x00000001ff037807 */ /* 0x000fe40000000000 */
[----:B------:R-:W-:Y:S02]  /*2590*/  SEL R14, R14, RZ, P0 ;  /* 0x000000ff0e0e7207 */ /* 0x000fe40000000000 */
[----:B------:R-:W-:Y:S01]  /*25a0*/  LOP3.LUT R12, R12, R3, RZ, 0x3c, !PT ;  /* 0x000000030c0c7212 */ /* 0x000fe200078e3cff */
[----:B------:R-:W-:Y:S06]  /*25b0*/  @P2 BRA `(.L_x_42) ;  /* 0xfffffff000582947 */ /* 0x000fec000383ffff */
[----:B------:R-:W-:Y:S01]  /*25c0*/  UIADD3 UR4, UPT, UPT, UR4, 0x18, URZ ;  /* 0x0000001804047890 */ /* 0x000fe2000fffe0ff */
[----:B------:R-:W-:-:S03]  /*25d0*/  SHF.L.U32 R3, R15, 0x1f, RZ ;  /* 0x0000001f0f037819 */ /* 0x000fc600000006ff */
[----:B------:R-:W-:-:S09]  /*25e0*/  ULEA UR5, UR13, UR4, 0x3 ;  /* 0x000000040d057291 */ /* 0x000fd2000f8e18ff */
[----:B------:R-:W1:Y:S02]  /*25f0*/  SYNCS.PHASECHK.TRANS64.TRYWAIT P0, [UR5], R3 ;  /* 0x00000003ff0075a7 */ /* 0x000e640008001105 */
[----:B-1----:R-:W-:Y:S05]  /*2600*/  @!P0 BRA `(.L_x_43) ;  /* 0x0000006400048947 */ /* 0x002fea0003800000 */
.L_x_127:
[----:B------:R-:W-:-:S04]  /*2610*/  UIADD3 UR6, UPT, UPT, UR13, 0x1, URZ ;  /* 0x000000010d067890 */ /* 0x000fc8000fffe0ff */
[----:B------:R-:W-:-:S04]  /*2620*/  UISETP.NE.AND UP0, UPT, UR6, 0x3, UPT ;  /* 0x000000030600788c */ /* 0x000fc8000bf05270 */
[----:B------:R-:W-:Y:S02]  /*2630*/  USEL UR7, URZ, 0x1, UP0 ;  /* 0x00000001ff077887 */ /* 0x000fe40008000000 */
[----:B------:R-:W-:-:S04]  /*2640*/  USEL UR6, UR6, URZ, UP0 ;  /* 0x000000ff06067287 */ /* 0x000fc80008000000 */
[----:B------:R-:W-:Y:S01]  /*2650*/  ULEA UR5, UR6, UR4, 0x3 ;  /* 0x0000000406057291 */ /* 0x000fe2000f8e18ff */
[----:B------:R-:W-:-:S04]  /*2660*/  LOP3.LUT R15, R15, UR7, RZ, 0x3c, !PT ;  /* 0x000000070f0f7c12 */ /* 0x000fc8000f8e3cff */
[----:B-1----:R-:W-:-:S04]  /*2670*/  SHF.L.U32 R3, R15, 0x1f, RZ ;  /* 0x0000001f0f037819 */ /* 0x002fc800000006ff */
[----:B------:R-:W1:Y:S02]  /*2680*/  SYNCS.PHASECHK.TRANS64.TRYWAIT P0, [UR5], R3 ;  /* 0x00000003ff0075a7 */ /* 0x000e640008001105 */
[----:B-1----:R-:W-:Y:S05]  /*2690*/  @!P0 BRA `(.L_x_44) ;  /* 0x0000006000f88947 */ /* 0x002fea0003800000 */
.L_x_129:
[----:B------:R-:W-:-:S04]  /*26a0*/  UIADD3 UR6, UPT, UPT, UR6, 0x1, URZ ;  /* 0x0000000106067890 */ /* 0x000fc8000fffe0ff */
[----:B------:R-:W-:-:S04]  /*26b0*/  UISETP.NE.AND UP0, UPT, UR6, 0x3, UPT ;  /* 0x000000030600788c */ /* 0x000fc8000bf05270 */
[----:B------:R-:W-:Y:S02]  /*26c0*/  USEL UR5, URZ, 0x1, UP0 ;  /* 0x00000001ff057887 */ /* 0x000fe40008000000 */
[----:B------:R-:W-:-:S04]  /*26d0*/  USEL UR6, UR6, URZ, UP0 ;  /* 0x000000ff06067287 */ /* 0x000fc80008000000 */
[----:B------:R-:W-:Y:S01]  /*26e0*/  ULEA UR6, UR6, UR4, 0x3 ;  /* 0x0000000406067291 */ /* 0x000fe2000f8e18ff */
[----:B-1----:R-:W-:-:S04]  /*26f0*/  LOP3.LUT R3, R15, UR5, RZ, 0x3c, !PT ;  /* 0x000000050f037c12 */ /* 0x002fc8000f8e3cff */
[----:B------:R-:W-:Y:S01]  /*2700*/  SHF.L.U32 R3, R3, 0x1f, RZ ;  /* 0x0000001f03037819 */ /* 0x000fe200000006ff */
[----:B---3--:R-:W-:-:S07]  /*2710*/  IMAD.U32 R0, RZ, RZ, UR6 ;  /* 0x00000006ff007e24 */ /* 0x008fce000f8e00ff */
.L_x_45:
[----:B-1----:R1:W2:Y:S02]  /*2720*/  SYNCS.PHASECHK.TRANS64.TRYWAIT P0, [R0+URZ], R3 ;  /* 0x00000003000075a7 */ /* 0x0022a400080011ff */
[----:B--2---:R-:W-:Y:S05]  /*2730*/  @!P0 NANOSLEEP.SYNCS 0x989680 ;  /* 0x009896800000895d */ /* 0x004fea0003900000 */
[----:B------:R-:W2:Y:S02]  /*2740*/  @!P0 SYNCS.PHASECHK.TRANS64 P0, [R0+URZ], R3 ;  /* 0x00000003000085a7 */ /* 0x000ea400080010ff */
[----:B--2---:R-:W-:Y:S05]  /*2750*/  @P0 EXIT ;  /* 0x000000000000094d */ /* 0x004fea0003800000 */
[----:B------:R-:W-:Y:S05]  /*2760*/  BRA `(.L_x_45) ;  /* 0xfffffffc00ec7947 */ /* 0x000fea000383ffff */
.L_x_22:
[----:B------:R-:W-:-:S04]  /*2770*/  UISETP.NE.AND UP1, UPT, UR37, URZ, UPT ;  /* 0x000000ff2500728c */ /* 0x000fc8000bf25270 */
[----:B------:R-:W-:-:S09]  /*2780*/  UISETP.NE.OR UP1, UPT, UR10, 0x1, UP1 ;  /* 0x000000010a00788c */ /* 0x000fd20008f25670 */
[----:B------:R-:W-:Y:S05]  /*2790*/  BRA.U UP1, `(.L_x_46) ;  /* 0x00000005014c7547 */ /* 0x000fea000b800000 */
[----:B------:R-:W-:Y:S01]  /*27a0*/  HFMA2 R11, -RZ, RZ, 0, 0 ;  /* 0x00000000ff0b7431 */ /* 0x000fe200000001ff */
[----:B------:R-:W-:Y:S01]  /*27b0*/  ISETP.GE.U32.AND P2, PT, R10, 0x2, PT ;  /* 0x000000020a00780c */ /* 0x000fe20003f46070 */
[----:B------:R-:W-:Y:S01]  /*27c0*/  IMAD.MOV.U32 R12, RZ, RZ, 0x1 ;  /* 0x00000001ff0c7424 */ /* 0x000fe200078e00ff */
[----:B------:R-:W-:Y:S01]  /*27d0*/  CS2R R8, SRZ ;  /* 0x0000000000087805 */ /* 0x000fe2000001ff00 */
[----:B------:R-:W-:Y:S01]  /*27e0*/  IMAD.MOV.U32 R3, RZ, RZ, RZ ;  /* 0x000000ffff037224 */ /* 0x000fe200078e00ff */
[----:B------:R-:W-:Y:S01]  /*27f0*/  UMOV UR4, 0x400 ;  /* 0x0000040000047882 */ /* 0x000fe20000000000 */
[----:B------:R-:W-:Y:S01]  /*2800*/  UMOV UR6, URZ ;  /* 0x000000ff00067c82 */ /* 0x000fe20008000000 */
[----:B------:R-:W-:-:S12]  /*2810*/  ULEA UR37, UR37, UR4, 0x18 ;  /* 0x0000000425257291 */ /* 0x000fd8000f8ec0ff */
.L_x_50:
[----:B------:R-:W-:Y:S02]  /*2820*/  LEA R0, R3, UR37, 0x3 ;  /* 0x0000002503007c11 */ /* 0x000fe4000f8e18ff */
[----:B------:R-:W-:-:S03]  /*2830*/  SHF.L.U32 R5, R8, 0x1f, RZ ;  /* 0x0000001f08057819 */ /* 0x000fc600000006ff */
[----:B------:R-:W-:Y:S01]  /*2840*/  VIADD R4, R0, 0xd0 ;  /* 0x000000d000047836 */ /* 0x000fe20000000000 */
[----:B------:R-:W1:Y:S02]  /*2850*/  SYNCS.PHASECHK.TRANS64.TRYWAIT P0, [R0+URZ+0xc0], R5 ;  /* 0x0000c005000075a7 */ /* 0x000e6400080011ff */
[----:B-1----:R-:W-:Y:S05]  /*2860*/  @!P0 BRA `(.L_x_47) ;  /* 0x00000060009c8947 */ /* 0x002fea0003800000 */
.L_x_130:
[----:B------:R-:W-:Y:S01]  /*2870*/  ULEA UR5, UR6, UR37, 0x3 ;  /* 0x0000002506057291 */ /* 0x000fe2000f8e18ff */
[----:B------:R-:W-:Y:S01]  /*2880*/  PRMT R4, RZ, 0x654, R4 ;  /* 0x00000654ff047816 */ /* 0x000fe20000000004 */
[----:B-1----:R-:W-:Y:S01]  /*2890*/  @!P2 IMAD.MOV.U32 R5, RZ, RZ, 0x10 ;  /* 0x00000010ff05a424 */ /* 0x002fe200078e00ff */
[----:B------:R-:W-:Y:S01]  /*28a0*/  SHF.L.U32 R7, R12, 0x1f, RZ ;  /* 0x0000001f0c077819 */ /* 0x000fe200000006ff */
[----:B------:R-:W-:Y:S01]  /*28b0*/  UIADD3 UR4, UPT, UPT, UR5, 0x60, URZ ;  /* 0x0000006005047890 */ /* 0x000fe2000fffe0ff */
[----:B------:R1:W-:Y:S05]  /*28c0*/  SYNCS.ARRIVE.TRANS64.RED.A1T0 RZ, [R4+URZ], RZ ;  /* 0x000000ff04ff79a7 */ /* 0x0003ea00081004ff */
[----:B------:R-:W-:Y:S01]  /*28d0*/  IMAD.U32 R13, RZ, RZ, UR4 ;  /* 0x00000004ff0d7e24 */ /* 0x000fe2000f8e00ff */
[----:B------:R-:W2:Y:S04]  /*28e0*/  SYNCS.PHASECHK.TRANS64.TRYWAIT P0, [UR5+0x70], R7 ;  /* 0x00007007ff0075a7 */ /* 0x000ea80008001105 */
[----:B------:R-:W-:Y:S01]  /*28f0*/  PRMT R13, R10, 0x654, R13 ;  /* 0x000006540a0d7816 */ /* 0x000fe2000000000d */
[----:B-12---:R-:W-:Y:S06]  /*2900*/  @!P0 BRA `(.L_x_48) ;  /* 0x0000006000888947 */ /* 0x006fec0003800000 */
.L_x_132:
[----:B------:R-:W-:Y:S01]  /*2910*/  ULEA UR4, UR6, UR37, 0x4 ;  /* 0x0000002506047291 */ /* 0x000fe2000f8e20ff */
[----:B------:R-:W-:Y:S01]  /*2920*/  SEL R2, R13, R2, !P2 ;  /* 0x000000020d027207 */ /* 0x000fe20005000000 */
[----:B------:R-:W-:Y:S01]  /*2930*/  UIADD3 UR5, UPT, UPT, UR5, 0x60, URZ ;  /* 0x0000006005057890 */ /* 0x000fe2000fffe0ff */
[----:B-1----:R-:W-:Y:S01]  /*2940*/  LEA R0, R11, UR37, 0x3 ;  /* 0x000000250b007c11 */ /* 0x002fe2000f8e18ff */
[----:B------:R-:W-:Y:S01]  /*2950*/  UIADD3 UR4, UPT, UPT, UR4, 0xf0, URZ ;  /* 0x000000f004047890 */ /* 0x000fe2000fffe0ff */
[----:B------:R1:W-:Y:S01]  /*2960*/  @!P2 SYNCS.ARRIVE.TRANS64.RED RZ, [R2+URZ], R5 ;  /* 0x0000000502ffa9a7 */ /* 0x0003e200080004ff */
[----:B------:R-:W-:Y:S01]  /*2970*/  UIADD3 UR6, UPT, UPT, UR6, 0x1, URZ ;  /* 0x0000000106067890 */ /* 0x000fe2000fffe0ff */
[----:B------:R-:W-:-:S03]  /*2980*/  VIADD R3, R3, 0x1 ;  /* 0x0000000103037836 */ /* 0x000fc60000000000 */
[----:B------:R-:W-:Y:S02]  /*2990*/  UISETP.NE.AND UP0, UPT, UR6, 0x2, UPT ;  /* 0x000000020600788c */ /* 0x000fe4000bf05270 */
[----:B------:R-:W-:Y:S01]  /*29a0*/  ISETP.NE.AND P0, PT, R3, 0x2, PT ;  /* 0x000000020300780c */ /* 0x000fe20003f05270 */
[----:B------:R-:W-:Y:S06]  /*29b0*/  UGETNEXTWORKID.BROADCAST [UR4], [UR5] ;  /* 0x00000000040073ca */ /* 0x000fec0008000100 */
[----:B------:R-:W-:Y:S02]  /*29c0*/  USEL UR4, URZ, 0x1, UP0 ;  /* 0x00000001ff047887 */ /* 0x000fe40008000000 */
[----:B------:R-:W-:-:S04]  /*29d0*/  USEL UR6, UR6, URZ, UP0 ;  /* 0x000000ff06067287 */ /* 0x000fc80008000000 */
[----:B------:R-:W-:Y:S02]  /*29e0*/  LOP3.LUT R12, R12, UR4, RZ, 0x3c, !PT ;  /* 0x000000040c0c7c12 */ /* 0x000fe4000f8e3cff */
[----:B-1----:R-:W-:-:S04]  /*29f0*/  SHF.L.U32 R5, R9, 0x1f, RZ ;  /* 0x0000001f09057819 */ /* 0x002fc800000006ff */
[----:B------:R-:W1:Y:S02]  /*2a00*/  SYNCS.PHASECHK.TRANS64.TRYWAIT P1, [R0+URZ+0x60], R5 ;  /* 0x00006005000075a7 */ /* 0x000e6400080211ff */
[----:B-1----:R-:W-:Y:S05]  /*2a10*/  @!P1 BRA `(.L_x_49) ;  /* 0x00000060005c9947 */ /* 0x002fea0003800000 */
.L_x_133:
[----:B------:R-:W-:Y:S01]  /*2a20*/  LEA R4, R11, UR37, 0x4 ;  /* 0x000000250b047c11 */ /* 0x000fe2000f8e20ff */
[----:B-1----:R-:W-:Y:S01]  /*2a30*/  VIADD R0, R0, 0x70 ;  /* 0x0000007000007836 */ /* 0x002fe20000000000 */
[----:B------:R-:W-:Y:S01]  /*2a40*/  SEL R3, R3, RZ, P0 ;  /* 0x000000ff03037207 */ /* 0x000fe20000000000 */
[----:B------:R-:W-:-:S03]  /*2a50*/  VIADD R11, R11, 0x1 ;  /* 0x000000010b0b7836 */ /* 0x000fc60000000000 */
[----:B------:R-:W1:Y:S01]  /*2a60*/  LDS.128 R4, [R4+0xf0] ;  /* 0x0000f00004047984 */ /* 0x000e620000000c00 */
[----:B------:R-:W-:Y:S02]  /*2a70*/  PRMT R0, RZ, 0x654, R0 ;  /* 0x00000654ff007816 */ /* 0x000fe40000000000 */
[C---:B------:R-:W-:Y:S01]  /*2a80*/  ISETP.NE.AND P1, PT, R11.reuse, 0x2, PT ;  /* 0x000000020b00780c */ /* 0x040fe20003f25270 */
[----:B------:R-:W-:Y:S01]  /*2a90*/  @!PT LDS RZ, [RZ] ;  /* 0x00000000fffff984 */ /* 0x000fe20000000800 */
[----:B------:R-:W-:Y:S01]  /*2aa0*/  @!PT LDS RZ, [RZ] ;  /* 0x00000000fffff984 */ /* 0x000fe20000000800 */
[----:B------:R-:W-:Y:S01]  /*2ab0*/  @!PT LDS RZ, [RZ] ;  /* 0x00000000fffff984 */ /* 0x000fe20000000800 */
[----:B------:R-:W-:Y:S01]  /*2ac0*/  @!PT LDS RZ, [RZ] ;  /* 0x00000000fffff984 */ /* 0x000fe20000000800 */
[----:B------:R2:W-:Y:S06]  /*2ad0*/  MEMBAR.ALL.CTA ;  /* 0x0000000000007992 */ /* 0x0005ec0000008000 */
[----:B--2---:R-:W2:Y:S01]  /*2ae0*/  FENCE.VIEW.ASYNC.S ;  /* 0x00000000000073c6 */ /* 0x004ea20000000000 */
[----:B------:R-:W-:Y:S01]  /*2af0*/  SEL R11, R11, RZ, P1 ;  /* 0x000000ff0b0b7207 */ /* 0x000fe20000800000 */
[----:B--2---:R2:W-:Y:S01]  /*2b00*/  SYNCS.ARRIVE.TRANS64.RED.A1T0 RZ, [R0+URZ], RZ ;  /* 0x000000ff00ff79a7 */ /* 0x0045e200081004ff */
[----:B-1----:R-:W-:-:S02]  /*2b10*/  LOP3.LUT P3, RZ, R6, 0x1, RZ, 0xc0, !PT ;  /* 0x0000000106ff7812 */ /* 0x002fc4000786c0ff */
[----:B------:R-:W-:-:S04]  /*2b20*/  SEL R5, RZ, 0x1, P0 ;  /* 0x00000001ff057807 */ /* 0x000fc80000000000 */
[----:B------:R-:W-:Y:S02]  /*2b30*/  LOP3.LUT R8, R8, R5, RZ, 0x3c, !PT ;  /* 0x0000000508087212 */ /* 0x000fe400078e3cff */
[----:B--2---:R-:W-:-:S04]  /*2b40*/  SEL R0, RZ, 0x1, P1 ;  /* 0x00000001ff007807 */ /* 0x004fc80000800000 */
[----:B------:R-:W-:Y:S01]  /*2b50*/  LOP3.LUT R9, R9, R0, RZ, 0x3c, !PT ;  /* 0x0000000009097212 */ /* 0x000fe200078e3cff */
[----:B------:R-:W-:Y:S06]  /*2b60*/  @P3 BRA `(.L_x_50) ;  /* 0xfffffffc002c3947 */ /* 0x000fec000383ffff */
[----:B------:R-:W-:Y:S01]  /*2b70*/  ULEA UR5, UR6, UR37, 0x3 ;  /* 0x0000002506057291 */ /* 0x000fe2000f8e18ff */
[----:B------:R-:W-:-:S08]  /*2b80*/  SHF.L.U32 R3, R12, 0x1f, RZ ;  /* 0x0000001f0c037819 */ /* 0x000fd000000006ff */
[----:B------:R-:W1:Y:S02]  /*2b90*/  SYNCS.PHASECHK.TRANS64 P0, [UR5+0x70], R3 ;  /* 0x00007003ff0075a7 */ /* 0x000e640008001005 */
[----:B-1----:R-:W-:Y:S05]  /*2ba0*/  @P0 BRA `(.L_x_51) ;  /* 0x0000000000080947 */ /* 0x002fea0003800000 */
[----:B------:R-:W1:Y:S02]  /*2bb0*/  SYNCS.PHASECHK.TRANS64.TRYWAIT P0, [UR5+0x70], R3 ;  /* 0x00007003ff0075a7 */ /* 0x000e640008001105 */
[----:B-1----:R-:W-:Y:S05]  /*2bc0*/  @!P0 BRA `(.L_x_52) ;  /* 0x0000006000048947 */ /* 0x002fea0003800000 */
.L_x_51:
[----:B------:R-:W-:-:S04]  /*2bd0*/  UIADD3 UR4, UPT, UPT, UR6, 0x1, URZ ;  /* 0x0000000106047890 */ /* 0x000fc8000fffe0ff */
[----:B------:R-:W-:-:S04]  /*2be0*/  UISETP.NE.AND UP0, UPT, UR4, 0x2, UPT ;  /* 0x000000020400788c */ /* 0x000fc8000bf05270 */
[----:B------:R-:W-:Y:S02]  /*2bf0*/  USEL UR7, URZ, 0x1, UP0 ;  /* 0x00000001ff077887 */ /* 0x000fe40008000000 */
[----:B------:R-:W-:-:S04]  /*2c00*/  USEL UR4, UR4, URZ, UP0 ;  /* 0x000000ff04047287 */ /* 0x000fc80008000000 */
[----:B------:R-:W-:Y:S01]  /*2c10*/  ULEA UR4, UR4, UR37, 0x3 ;  /* 0x0000002504047291 */ /* 0x000fe2000f8e18ff */
[----:B-1----:R-:W-:-:S04]  /*2c20*/  LOP3.LUT R3, R12, UR7, RZ, 0x3c, !PT ;  /* 0x000000070c037c12 */ /* 0x002fc8000f8e3cff */
[----:B------:R-:W-:-:S04]  /*2c30*/  SHF.L.U32 R0, R3, 0x1f, RZ ;  /* 0x0000001f03007819 */ /* 0x000fc800000006ff */
[----:B------:R-:W1:Y:S02]  /*2c40*/  SYNCS.PHASECHK.TRANS64 P0, [UR4+0x70], R0 ;  /* 0x00007000ff0075a7 */ /* 0x000e640008001004 */
[----:B-1----:R-:W-:Y:S05]  /*2c50*/  @P0 EXIT ;  /* 0x000000000000094d */ /* 0x002fea0003800000 */
[----:B------:R-:W-:Y:S02]  /*2c60*/  SHF.L.U32 R3, R3, 0x1f, RZ ;  /* 0x0000001f03037819 */ /* 0x000fe400000006ff */
[----:B------:R-:W-:-:S07]  /*2c70*/  MOV R0, UR4 ;  /* 0x0000000400007c02 */ /* 0x000fce0008000f00 */
.L_x_53:
[----:B-1----:R1:W2:Y:S02]  /*2c80*/  SYNCS.PHASECHK.TRANS64.TRYWAIT P0, [R0+URZ+0x70], R3 ;  /* 0x00007003000075a7 */ /* 0x0022a400080011ff */
[----:B--2---:R-:W-:Y:S05]  /*2c90*/  @!P0 NANOSLEEP.SYNCS 0x989680 ;  /* 0x009896800000895d */ /* 0x004fea0003900000 */
[----:B------:R-:W2:Y:S02]  /*2ca0*/  @!P0 SYNCS.PHASECHK.TRANS64 P0, [R0+URZ+0x70], R3 ;  /* 0x00007003000085a7 */ /* 0x000ea400080010ff */
[----:B--2---:R-:W-:Y:S05]  /*2cb0*/  @P0 EXIT ;  /* 0x000000000000094d */ /* 0x004fea0003800000 */
[----:B------:R-:W-:Y:S05]  /*2cc0*/  BRA `(.L_x_53) ;  /* 0xfffffffc00ec7947 */ /* 0x000fea000383ffff */
.L_x_46:
[----:B------:R-:W-:Y:S05]  /*2cd0*/  BRA.U UP4, `(.L_x_54) ;  /* 0x0000001104847547 */ /* 0x000fea000b800000 */
[----:B------:R-:W-:Y:S01]  /*2ce0*/  UMOV UR6, 0x40 ;  /* 0x0000004000067882 */ /* 0x000fe20000000000 */
[----:B------:R-:W-:Y:S01]  /*2cf0*/  NOP ;  /* 0x0000000000007918 */ /* 0x000fe20000000000 */
[----:B------:R-:W-:Y:S01]  /*2d00*/  ULEA UR6, UR37, UR6, 0x18 ;  /* 0x0000000625067291 */ /* 0x000fe2000f8ec0ff */
[----:B------:R-:W-:Y:S02]  /*2d10*/  UMOV UR7, 0x400 ;  /* 0x0000040000077882 */ /* 0x000fe40000000000 */
[----:B------:R-:W-:-:S06]  /*2d20*/  ULEA UR37, UR37, UR7, 0x18 ;  /* 0x0000000725257291 */ /* 0x000fcc000f8ec0ff */
[----:B------:R-:W1:Y:S02]  /*2d30*/  LDS.U8 R2, [UR6+0x1c] ;  /* 0x00001c06ff027984 */ /* 0x000e640008000000 */
[----:B-1----:R-:W-:-:S13]  /*2d40*/  ISETP.NE.AND P0, PT, R2, RZ, PT ;  /* 0x000000ff0200720c */ /* 0x002fda0003f05270 */
[----:B------:R-:W-:Y:S05]  /*2d50*/  @P0 BRA `(.L_x_55) ;  /* 0x0000000400080947 */ /* 0x000fea0003800000 */
[----:B------:R-:W-:Y:S02]  /*2d60*/  UISETP.NE.U32.AND UP0, UPT, UR5, 0x1, UPT ;  /* 0x000000010500788c */ /* 0x000fe4000bf05070 */
[----:B------:R-:W-:-:S07]  /*2d70*/  UIADD3 UR8, UPT, UPT, UR6, 0x8, URZ ;  /* 0x0000000806087890 */ /* 0x000fce000fffe0ff */
[----:B------:R-:W-:Y:S05]  /*2d80*/  BRA.U !UP0, `(.L_x_56) ;  /* 0x00000001089c7547 */ /* 0x000fea000b800000 */
[----:B------:R-:W-:Y:S01]  /*2d90*/  ELECT P0, URZ, PT ;  /* 0x0000000000ff782f */ /* 0x000fe20003800000 */
[----:B------:R-:W-:-:S12]  /*2da0*/  BSSY B0, `(.L_x_56) ;  /* 0x0000025000007945 */ /* 0x000fd80003800000 */
[----:B------:R-:W-:Y:S05]  /*2db0*/  @!P0 BRA `(.L_x_57) ;  /* 0x00000000008c8947 */ /* 0x000fea0003800000 */
[----:B------:R-:W-:-:S05]  /*2dc0*/  UMOV UR7, 0x10 ;  /* 0x0000001000077882 */ /* 0x000fca0000000000 */
[----:B------:R-:W-:Y:S04]  /*2dd0*/  DEPBAR.LE SB1, 0x36 ;  /* 0x00009d800000791a */ /* 0x000fe80000000000 */
[----:B------:R-:W1:Y:S02]  /*2de0*/  UTCATOMSWS.2CTA.FIND_AND_SET.ALIGN UP1, UR7, UR7 ;  /* 0x00000007000775e3 */ /* 0x000e640008220800 */
[----:B-1----:R-:W-:Y:S01]  /*2df0*/  MOV R11, UR7 ;  /* 0x00000007000b7c02 */ /* 0x002fe20008000f00 */
[----:B------:R-:W-:Y:S06]  /*2e00*/  BRA.U UP1, `(.L_x_58) ;  /* 0x0000000101187547 */ /* 0x000fec000b800000 */
.L_x_59:
[----:B------:R-:W-:Y:S05]  /*2e10*/  NANOSLEEP 0x64 ;  /* 0x000000640000795d */ /* 0x000fea0003800000 */
[----:B------:R-:W-:-:S05]  /*2e20*/  UMOV UR7, 0x10 ;  /* 0x0000001000077882 */ /* 0x000fca0000000000 */
[----:B------:R-:W-:Y:S04]  /*2e30*/  DEPBAR.LE SB1, 0x36 ;  /* 0x00009d800000791a */ /* 0x000fe80000000000 */
[----:B------:R-:W1:Y:S02]  /*2e40*/  UTCATOMSWS.2CTA.FIND_AND_SET.ALIGN UP1, UR7, UR7 ;  /* 0x00000007000775e3 */ /* 0x000e640008220800 */
[----:B-1----:R-:W-:Y:S01]  /*2e50*/  MOV R11, UR7 ;  /* 0x00000007000b7c02 */ /* 0x002fe20008000f00 */
[----:B------:R-:W-:Y:S05]  /*2e60*/  BRA.U !UP1, `(.L_x_59) ;  /* 0xfffffffd09e87547 */ /* 0x000fea000b83ffff */
.L_x_58:
[----:B------:R-:W1:Y:S01]  /*2e70*/  LDS R5, [UR6+0x10] ;  /* 0x00001006ff057984 */ /* 0x000e620008000800 */
[----:B------:R-:W-:Y:S01]  /*2e80*/  IMAD.U32 R3, RZ, RZ, UR37 ;  /* 0x00000025ff037e24 */ /* 0x000fe2000f8e00ff */
[----:B------:R-:W-:-:S03]  /*2e90*/  MOV R2, UR4 ;  /* 0x0000000400027c02 */ /* 0x000fc60008000f00 */
[----:B------:R-:W-:Y:S01]  /*2ea0*/  VIADD R3, R3, 0x110 ;  /* 0x0000011003037836 */ /* 0x000fe20000000000 */
[----:B-1----:R-:W-:-:S04]  /*2eb0*/  SHF.L.U32 R5, R5, 0x1f, RZ ;  /* 0x0000001f05057819 */ /* 0x002fc800000006ff */
[----:B------:R-:W1:Y:S02]  /*2ec0*/  SYNCS.PHASECHK.TRANS64.TRYWAIT P0, [UR6+0x8], R5 ;  /* 0x00000805ff0075a7 */ /* 0x000e640008001106 */
[----:B-1----:R-:W-:Y:S05]  /*2ed0*/  @P0 BRA `(.L_x_60) ;  /* 0x0000000000080947 */ /* 0x002fea0003800000 */
[----:B------:R-:W1:Y:S02]  /*2ee0*/  SYNCS.PHASECHK.TRANS64.TRYWAIT P0, [UR6+0x8], R5 ;  /* 0x00000805ff0075a7 */ /* 0x000e640008001106 */
[----:B-1----:R-:W-:Y:S05]  /*2ef0*/  @!P0 BRA `(.L_x_61) ;  /* 0x0000005c00508947 */ /* 0x002fea0003800000 */
.L_x_60:
[----:B-1----:R-:W-:Y:S01]  /*2f00*/  HFMA2 R4, -RZ, RZ, 0, 5.9604644775390625e-08 ;  /* 0x00000001ff047431 */ /* 0x002fe200000001ff */
[----:B------:R-:W-:Y:S01]  /*2f10*/  UPRMT UR7, UR4, 0x654, UR8 ;  /* 0x0000065404077896 */ /* 0x000fe20008000008 */
[----:B------:R-:W-:Y:S01]  /*2f20*/  IMAD.MOV.U32 R6, RZ, RZ, 0xffff ;  /* 0x0000ffffff067424 */ /* 0x000fe200078e00ff */
[----:B------:R-:W-:Y:S01]  /*2f30*/  PRMT R2, R2, 0x654, R3 ;  /* 0x0000065402027816 */ /* 0x000fe20000000003 */
[----:B------:R-:W-:Y:S02]  /*2f40*/  IMAD.MOV.U32 R5, RZ, RZ, 0x4 ;  /* 0x00000004ff057424 */ /* 0x000fe400078e00ff */
[----:B------:R-:W-:Y:S01]  /*2f50*/  IMAD.SHL.U32 R9, R11, 0x20, RZ ;  /* 0x000000200b097824 */ /* 0x000fe200078e00ff */
[----:B------:R-:W-:Y:S02]  /*2f60*/  MOV R3, UR7 ;  /* 0x0000000700037c02 */ /* 0x000fe40008000f00 */
[-C--:B------:R-:W-:Y:S01]  /*2f70*/  SHF.L.U32 R7, R6, R11.reuse, RZ ;  /* 0x0000000b06077219 */ /* 0x080fe200000006ff */
[----:B------:R1:W-:Y:S01]  /*2f80*/  SYNCS.ARRIVE.TRANS64.RED RZ, [UR7], R5 ;  /* 0x00000005ffff79a7 */ /* 0x0003e20008000407 */
[----:B------:R-:W-:Y:S01]  /*2f90*/  SHF.L.U32 R6, R4, R11, RZ ;  /* 0x0000000b04067219 */ /* 0x000fe200000006ff */
[----:B------:R1:W-:Y:S04]  /*2fa0*/  STS [UR37+0x110], R9 ;  /* 0x00011009ff007988 */ /* 0x0003e80008000825 */
[----:B------:R1:W-:Y:S04]  /*2fb0*/  STAS [R2.64], R11 ;  /* 0x0000000b02007dbd */ /* 0x0003e8000c0008ff */
[----:B------:R1:W-:Y:S04]  /*2fc0*/  ATOMS.OR RZ, [UR6+0x14], R7 ;  /* 0x00001407ffff798c */ /* 0x0003e8000b000006 */
[----:B------:R1:W-:Y:S04]  /*2fd0*/  ATOMS.OR RZ, [UR6+0x18], R6 ;  /* 0x00001806ffff798c */ /* 0x0003e8000b000006 */
[----:B------:R1:W-:Y:S02]  /*2fe0*/  ATOMS.XOR RZ, [UR6+0x10], R4 ;  /* 0x00001004ffff798c */ /* 0x0003e4000b800006 */
.L_x_57:
[----:B------:R-:W-:Y:S05]  /*2ff0*/  BSYNC B0 ;  /* 0x0000000000007941 */ /* 0x000fea0003800000 */
.L_x_56:
[----:B------:R-:W-:Y:S05]  /*3000*/  BRA.U UP0, `(.L_x_62) ;  /* 0x00000001006c7547 */ /* 0x000fea000b800000 */
[----:B------:R-:W-:-:S03]  /*3010*/  UMOV UR7, 0xffffffff ;  /* 0xffffffff00077882 */ /* 0x000fc60000000000 */
[----:B------:R-:W-:Y:S05]  /*3020*/  BRA.DIV UR7, `(.L_x_63) ;  /* 0x0000005e071c7947 */ /* 0x000fea000b800000 */
[----:B------:R-:W-:-:S13]  /*3030*/  ELECT P6, URZ, PT ;  /* 0x0000000000ff782f */ /* 0x000fda00038c0000 */
.L_x_137:
[----:B------:R-:W-:Y:S05]  /*3040*/  @!P6 BRA `(.L_x_62) ;  /* 0x00000000005ce947 */ /* 0x000fea0003800000 */
[----:B-1----:R-:W1:Y:S02]  /*3050*/  LDS R3, [UR6+0x10] ;  /* 0x00001006ff037984 */ /* 0x002e640008000800 */
[----:B-1----:R-:W-:-:S04]  /*3060*/  SHF.L.U32 R3, R3, 0x1f, RZ ;  /* 0x0000001f03037819 */ /* 0x002fc800000006ff */
[----:B------:R-:W1:Y:S02]  /*3070*/  SYNCS.PHASECHK.TRANS64.TRYWAIT P0, [UR6+0x8], R3 ;  /* 0x00000803ff0075a7 */ /* 0x000e640008001106 */
[----:B-1----:R-:W-:Y:S05]  /*3080*/  @P0 BRA `(.L_x_64) ;  /* 0x0000000000080947 */ /* 0x002fea0003800000 */
[----:B------:R-:W1:Y:S02]  /*3090*/  SYNCS.PHASECHK.TRANS64.TRYWAIT P0, [UR6+0x8], R3 ;  /* 0x00000803ff0075a7 */ /* 0x000e640008001106 */
[----:B-1----:R-:W-:Y:S05]  /*30a0*/  @!P0 BRA `(.L_x_65) ;  /* 0x0000005c001c8947 */ /* 0x002fea0003800000 */
.L_x_64:
[----:B------:R-:W2:Y:S01]  /*30b0*/  LDS R5, [UR37+0x110] ;  /* 0x00011025ff057984 */ /* 0x000ea20008000800 */
[----:B-1----:R-:W-:Y:S02]  /*30c0*/  HFMA2 R2, -RZ, RZ, 0, 5.9604644775390625e-08 ;  /* 0x00000001ff027431 */ /* 0x002fe400000001ff */
[----:B------:R-:W-:Y:S01]  /*30d0*/  IMAD.MOV.U32 R3, RZ, RZ, 0xffff ;  /* 0x0000ffffff037424 */ /* 0x000fe200078e00ff */
[----:B------:R-:W-:Y:S01]  /*30e0*/  UPRMT UR7, UR4, 0x654, UR8 ;  /* 0x0000065404077896 */ /* 0x000fe20008000008 */
[----:B--2---:R-:W-:-:S03]  /*30f0*/  IMAD.SHL.U32 R4, R5, 0x20, RZ ;  /* 0x0000002005047824 */ /* 0x004fc600078e00ff */
[-C--:B------:R-:W-:Y:S02]  /*3100*/  SHF.L.U32 R3, R3, R5.reuse, RZ ;  /* 0x0000000503037219 */ /* 0x080fe400000006ff */
[----:B------:R-:W-:Y:S01]  /*3110*/  SHF.L.U32 R5, R2, R5, RZ ;  /* 0x0000000502057219 */ /* 0x000fe200000006ff */
[----:B------:R2:W-:Y:S04]  /*3120*/  STS [UR37+0x110], R4 ;  /* 0x00011004ff007988 */ /* 0x0005e80008000825 */
[----:B------:R2:W-:Y:S04]  /*3130*/  ATOMS.OR RZ, [UR6+0x14], R3 ;  /* 0x00001403ffff798c */ /* 0x0005e8000b000006 */
[----:B------:R2:W-:Y:S01]  /*3140*/  ATOMS.OR RZ, [UR6+0x18], R5 ;  /* 0x00001805ffff798c */ /* 0x0005e2000b000006 */
[----:B------:R-:W-:Y:S03]  /*3150*/  SYNCS.ARRIVE.TRANS64.RED.A1T0 RZ, [UR7], RZ ;  /* 0x000000ffffff79a7 */ /* 0x000fe60008100407 */
[----:B------:R2:W-:Y:S01]  /*3160*/  ATOMS.XOR RZ, [UR6+0x10], R2 ;  /* 0x00001002ffff798c */ /* 0x0005e2000b800006 */
[----:B------:R-:W-:Y:S05]  /*3170*/  BRA `(.L_x_62) ;  /* 0x0000000000107947 */ /* 0x000fea0003800000 */
.L_x_55:
[----:B------:R-:W-:-:S05]  /*3180*/  MOV R2, 0xffffffff ;  /* 0xffffffff00027802 */ /* 0x000fca0000000f00 */
[----:B------:R1:W-:Y:S02]  /*3190*/  STS [UR37+0x110], R2 ;  /* 0x00011002ff007988 */ /* 0x0003e40008000825 */
[----:B-1----:R-:W-:Y:S02]  /*31a0*/  MOV R2, 0x31c0 ;  /* 0x000031c000027802 */ /* 0x002fe40000000f00 */
[----:B-----5:R-:W-:Y:S05]  /*31b0*/  CALL.REL.NOINC `($__internal_1_$__cuda_sm10x_tcgen05_guardrail_trap_phase_invalid_during_alloc) ;  /* 0x0000006000647944 */ /* 0x020fea0003c00000 */
.L_x_62:
[----:B------:R-:W-:Y:S05]  /*31c0*/  WARPSYNC.ALL ;  /* 0x0000000000007948 */ /* 0x000fea0003800000 */
[----:B------:R-:W3:Y:S01]  /*31d0*/  S2UR UR8, SR_CgaCtaId ;  /* 0x00000000000879c3 */ /* 0x000ee20000008800 */
[----:B------:R-:W-:Y:S01]  /*31e0*/  UMOV UR6, 0x400 ;  /* 0x0000040000067882 */ /* 0x000fe20000000000 */
[----:B------:R-:W-:-:S06]  /*31f0*/  NOP ;  /* 0x0000000000007918 */ /* 0x000fcc0000000000 */
[----:B------:R-:W-:Y:S06]  /*3200*/  BAR.ARV 0x6, 0xa0 ;  /* 0x0182800000007b1d */ /* 0x000fec0000002000 */
[----:B------:R-:W-:Y:S01]  /*3210*/  LOP3.LUT R0, R0, 0xffff, RZ, 0xc0, !PT ;  /* 0x0000ffff00007812 */ /* 0x000fe200078ec0ff */
[----:B-1----:R-:W-:Y:S01]  /*3220*/  IMAD.MOV.U32 R9, RZ, RZ, 0x1 ;  /* 0x00000001ff097424 */ /* 0x002fe200078e00ff */
[----:B------:R-:W-:Y:S01]  /*3230*/  LOP3.LUT R8, R8, 0xffff, RZ, 0xc0, !PT ;  /* 0x0000ffff08087812 */ /* 0x000fe200078ec0ff */
[----:B------:R-:W-:Y:S01]  /*3240*/  UMOV UR22, URZ ;  /* 0x000000ff00167c82 */ /* 0x000fe20008000000 */
[----:B------:R-:W-:Y:S01]  /*3250*/  R2UR UR12, R0 ;  /* 0x00000000000c72ca */ /* 0x000fe200000e0000 */
[----:B------:R-:W-:Y:S01]  /*3260*/  UMOV UR21, URZ ;  /* 0x000000ff00157c82 */ /* 0x000fe20008000000 */
[----:B------:R-:W-:Y:S01]  /*3270*/  R2UR UR13, R8 ;  /* 0x00000000080d72ca */ /* 0x000fe200000e0000 */
[----:B------:R-:W-:Y:S01]  /*3280*/  IMAD.MOV.U32 R8, RZ, RZ, RZ ;  /* 0x000000ffff087224 */ /* 0x000fe200078e00ff */
[----:B------:R-:W-:-:S02]  /*3290*/  UISETP.NE.AND UP2, UPT, UR5, URZ, UPT ;  /* 0x000000ff0500728c */ /* 0x000fc4000bf45270 */
[----:B---3--:R-:W-:Y:S01]  /*32a0*/  ULEA UR8, UR8, UR6, 0x18 ;  /* 0x0000000608087291 */ /* 0x008fe2000f8ec0ff */
[----:B------:R-:W1:Y:S03]  /*32b0*/  LDCU UR6, c[0x0][0x38c] ;  /* 0x00007180ff0677ac */ /* 0x000e660008000800 */
[----:B------:R-:W-:Y:S02]  /*32c0*/  UIADD3 UR14, UPT, UPT, UR8, 0x8400, URZ ;  /* 0x00008400080e7890 */ /* 0x000fe4000fffe0ff */
[----:B------:R-:W-:-:S03]  /*32d0*/  UIADD3 UR15, UPT, UPT, UR8, 0xb400, URZ ;  /* 0x0000b400080f7890 */ /* 0x000fc6000fffe0ff */
[----:B--2---:R-:W2:Y:S01]  /*32e0*/  LDS R2, [UR8+0x110] ;  /* 0x00011008ff027984 */ /* 0x004ea20008000800 */
[----:B------:R-:W-:Y:S02]  /*32f0*/  USHF.R.U32.HI UR14, URZ, 0x4, UR14 ;  /* 0x00000004ff0e7899 */ /* 0x000fe4000801160e */
[----:B------:R-:W-:Y:S02]  /*3300*/  USHF.R.U32.HI UR15, URZ, 0x4, UR15 ;  /* 0x00000004ff0f7899 */ /* 0x000fe4000801160f */
[----:B------:R-:W-:Y:S02]  /*3310*/  ULOP3.LUT UR14, UR14, 0x3fff, URZ, 0xc0, !UPT ;  /* 0x00003fff0e0e7892 */ /* 0x000fe4000f8ec0ff */
[----:B------:R-:W-:Y:S02]  /*3320*/  ULOP3.LUT UR15, UR15, 0x3fff, URZ, 0xc0, !UPT ;  /* 0x00003fff0f0f7892 */ /* 0x000fe4000f8ec0ff */
[----:B------:R-:W-:Y:S02]  /*3330*/  ULOP3.LUT UR14, UR14, 0x10000, URZ, 0xfc, !UPT ;  /* 0x000100000e0e7892 */ /* 0x000fe4000f8efcff */
[----:B-1----:R-:W-:-:S02]  /*3340*/  UIADD3 UR6, UPT, UPT, UR6, 0x1f, URZ ;  /* 0x0000001f06067890 */ /* 0x002fc4000fffe0ff */
[----:B------:R-:W-:Y:S02]  /*3350*/  ULOP3.LUT UR15, UR15, 0x10000, URZ, 0xfc, !UPT ;  /* 0x000100000f0f7892 */ /* 0x000fe4000f8efcff */
[----:B------:R-:W-:Y:S01]  /*3360*/  USHF.R.S32.HI UR7, URZ, 0x1f, UR6 ;  /* 0x0000001fff077899 */ /* 0x000fe20008011406 */
[----:B------:R-:W-:Y:S01]  /*3370*/  UMOV UR20, URZ ;  /* 0x000000ff00147c82 */ /* 0x000fe20008000000 */
[----:B------:R-:W-:Y:S02]  /*3380*/  UMOV UR26, 0x0 ;  /* 0x00000000001a7882 */ /* 0x000fe40000000000 */
[----:B------:R-:W-:Y:S01]  /*3390*/  ULEA.HI UR7, UR7, UR6, URZ, 0x5 ;  /* 0x0000000607077291 */ /* 0x000fe2000f8f28ff */
[----:B------:R-:W-:-:S03]  /*33a0*/  UMOV UR27, 0x102004a0 ;  /* 0x102004a0001b7882 */ /* 0x000fc60000000000 */
[----:B------:R-:W-:-:S04]  /*33b0*/  USHF.R.S32.HI UR7, URZ, 0x5, UR7 ;  /* 0x00000005ff077899 */ /* 0x000fc80008011407 */
[----:B------:R-:W-:-:S04]  /*33c0*/  UISETP.LT.AND UP0, UPT, UR7, 0x1, UPT ;  /* 0x000000010700788c */ /* 0x000fc8000bf01270 */
[----:B------:R-:W-:Y:S01]  /*33d0*/  USEL UR23, UR7, 0x1, !UP0 ;  /* 0x0000000107177887 */ /* 0x000fe2000c000000 */
[----:B--2---:R-:W-:Y:S02]  /*33e0*/  R2UR UR24, R2 ;  /* 0x00000000021872ca */ /* 0x004fe400000e0000 */
[----:B------:R-:W-:-:S13]  /*33f0*/  CS2R R2, SRZ ;  /* 0x0000000000027805 */ /* 0x000fda000001ff00 */
.L_x_73:
[C---:B------:R-:W-:Y:S02]  /*3400*/  LEA R0, R8.reuse, UR8, 0x3 ;  /* 0x0000000808007c11 */ /* 0x040fe4000f8e18ff */
[----:B------:R-:W-:Y:S02]  /*3410*/  SHF.L.U32 R5, R3, 0x1f, RZ ;  /* 0x0000001f03057819 */ /* 0x000fe400000006ff */
[----:B------:R-:W-:Y:S02]  /*3420*/  LEA R4, R8, UR8, 0x4 ;  /* 0x0000000808047c11 */ /* 0x000fe4000f8e20ff */
[----:B------:R-:W1:Y:S02]  /*3430*/  SYNCS.PHASECHK.TRANS64.TRYWAIT P0, [R0+URZ+0x60], R5 ;  /* 0x00006005000075a7 */ /* 0x000e6400080011ff */
[----:B-1-34-:R-:W-:Y:S05]  /*3440*/  @!P0 BRA `(.L_x_66) ;  /* 0x00000058004c8947 */ /* 0x01afea0003800000 */
.L_x_138:
[----:B-1----:R-:W1:Y:S01]  /*3450*/  LDS.128 R4, [R4+0xf0] ;  /* 0x0000f00004047984 */ /* 0x002e620000000c00 */
[----:B------:R-:W-:Y:S02]  /*3460*/  VIADD R0, R0, 0x70 ;  /* 0x0000007000007836 */ /* 0x000fe40000000000 */
[----:B------:R-:W-:Y:S01]  /*3470*/  VIADD R8, R8, 0x1 ;  /* 0x0000000108087836 */ /* 0x000fe20000000000 */
[----:B------:R-:W-:Y:S01]  /*3480*/  @!PT LDS RZ, [RZ] ;  /* 0x00000000fffff984 */ /* 0x000fe20000000800 */
[----:B------:R-:W-:Y:S01]  /*3490*/  @!PT LDS RZ, [RZ] ;  /* 0x00000000fffff984 */ /* 0x000fe20000000800 */
[----:B------:R-:W-:Y:S01]  /*34a0*/  @!PT LDS RZ, [RZ] ;  /* 0x00000000fffff984 */ /* 0x000fe20000000800 */
[----:B------:R-:W-:Y:S01]  /*34b0*/  @!PT LDS RZ, [RZ] ;  /* 0x00000000fffff984 */ /* 0x000fe20000000800 */
[----:B------:R2:W-:Y:S06]  /*34c0*/  MEMBAR.ALL.CTA ;  /* 0x0000000000007992 */ /* 0x0005ec0000008000 */
[----:B--2---:R-:W2:Y:S01]  /*34d0*/  FENCE.VIEW.ASYNC.S ;  /* 0x00000000000073c6 */ /* 0x004ea20000000000 */
[----:B------:R-:W-:-:S04]  /*34e0*/  PRMT R0, RZ, 0x654, R0 ;  /* 0x00000654ff007816 */ /* 0x000fc80000000000 */
[----:B--2---:R2:W-:Y:S01]  /*34f0*/  SYNCS.ARRIVE.TRANS64.RED.A1T0 RZ, [R0+URZ], RZ ;  /* 0x000000ff00ff79a7 */ /* 0x0045e200081004ff */
[----:B-1----:R-:W-:Y:S01]  /*3500*/  LOP3.LUT P1, RZ, R6, 0x1, RZ, 0xc0, !PT ;  /* 0x0000000106ff7812 */ /* 0x002fe2000782c0ff */
[----:B--2---:R-:W-:-:S12]  /*3510*/  BRA.U UP2, `(.L_x_67) ;  /* 0x0000000102cc7547 */ /* 0x004fd8000b800000 */
[----:B------:R-:W1:Y:S01]  /*3520*/  LDCU UR6, c[0x0][0x38c] ;  /* 0x00007180ff0677ac */ /* 0x000e620008000800 */
[----:B------:R-:W-:Y:S02]  /*3530*/  PLOP3.LUT P2, PT, PT, PT, PT, 0x80, 0x8 ;  /* 0x000000000008781c */ /* 0x000fe40003f4f070 */
[----:B------:R-:W-:Y:S01]  /*3540*/  SHF.L.U32 R5, R9, 0x1f, RZ ;  /* 0x0000001f09057819 */ /* 0x000fe200000006ff */
[----:B------:R-:W-:Y:S02]  /*3550*/  ULEA UR11, UR22, UR8, 0x3 ;  /* 0x00000008160b7291 */ /* 0x000fe4000f8e18ff */
[----:B-1----:R-:W-:-:S06]  /*3560*/  UISETP.GE.AND UP0, UPT, UR6, 0x1, UPT ;  /* 0x000000010600788c */ /* 0x002fcc000bf06270 */
[----:B------:R-:W-:-:S05]  /*3570*/  PLOP3.LUT P0, PT, PT, PT, UP0, 0x80, 0x8 ;  /* 0x000000000008781c */ /* 0x000fca0003f0f008 */
[----:B------:R-:W-:-:S08]  /*3580*/  @UP0 ULEA UR6, UR21, UR8, 0x3 ;  /* 0x0000000815060291 */ /* 0x000fd0000f8e18ff */
[----:B------:R-:W-:-:S04]  /*3590*/  @P0 SHF.L.U32 R0, R2, 0x1f, RZ ;  /* 0x0000001f02000819 */ /* 0x000fc800000006ff */
[----:B------:R1:W2:Y:S01]  /*35a0*/  @P0 SYNCS.PHASECHK.TRANS64.TRYWAIT P2, [UR6], R0 ;  /* 0x00000000ff0005a7 */ /* 0x0002a20008041106 */
[----:B------:R-:W3:Y:S02]  /*35b0*/  SYNCS.PHASECHK.TRANS64.TRYWAIT P0, [UR11+0xa0], R5 ;  /* 0x0000a005ff0075a7 */ /* 0x000ee4000800110b */
[----:B-123--:R-:W-:Y:S05]  /*35c0*/  @!P0 BRA `(.L_x_68) ;  /* 0x0000005800008947 */ /* 0x00efea0003800000 */
.L_x_140:
[----:B------:R-:W-:Y:S01]  /*35d0*/  UMOV UR19, UR20 ;  /* 0x0000001400137c82 */ /* 0x000fe20008000000 */
[----:B------:R-:W-:Y:S05]  /*35e0*/  BRA.U !UP0, `(.L_x_69) ;  /* 0x0000000108887547 */ /* 0x000fea000b800000 */
[----:B------:R-:W-:Y:S02]  /*35f0*/  UIADD3 UR19, UPT, UPT, UR23, UR20, URZ ;  /* 0x0000001417137290 */ /* 0x000fe4000fffe0ff */
[----:B------:R-:W-:Y:S02]  /*3600*/  ULEA UR10, UR22, UR24, 0x7 ;  /* 0x00000018160a7291 */ /* 0x000fe4000f8e38ff */
[----:B------:R-:W-:Y:S01]  /*3610*/  UPLOP3.LUT UP3, UPT, UPT, UPT, UPT, 0x40, 0x4 ;  /* 0x000000000004789c */ /* 0x000fe20003f6e870 */
[----:B------:R-:W-:Y:S01]  /*3620*/  UMOV UR18, UR7 ;  /* 0x0000000700127c82 */ /* 0x000fe20008000000 */
[----:B------:R-:W-:-:S09]  /*3630*/  UMOV UR17, UR21 ;  /* 0x0000001500117c82 */ /* 0x000fd20008000000 */
.L_x_72:
[----:B--2---:R-:W-:Y:S01]  /*3640*/  ULEA UR9, UR17, UR8, 0x3 ;  /* 0x0000000811097291 */ /* 0x004fe2000f8e18ff */
[----:B---3--:R-:W-:Y:S11]  /*3650*/  @P2 BRA `(.L_x_70) ;  /* 0x00000000000c2947 */ /* 0x008ff60003800000 */
[----:B-1----:R-:W-:Y:S04]  /*3660*/  SHF.L.U32 R5, R2, 0x1f, RZ ;  /* 0x0000001f02057819 */ /* 0x002fe800000006ff */
[----:B------:R-:W1:Y:S02]  /*3670*/  SYNCS.PHASECHK.TRANS64.TRYWAIT P0, [UR9], R5 ;  /* 0x00000005ff0075a7 */ /* 0x000e640008001109 */
[----:B-1----:R-:W-:Y:S05]  /*3680*/  @!P0 BRA `(.L_x_71) ;  /* 0x0000005400e88947 */ /* 0x002fea0003800000 */
.L_x_70:
[----:B------:R-:W-:Y:S01]  /*3690*/  UISETP.NE.AND UP0, UPT, UR18, 0x1, UPT ;  /* 0x000000011200788c */ /* 0x000fe2000bf05270 */
[----:B------:R-:W-:Y:S01]  /*36a0*/  PLOP3.LUT P2, PT, PT, PT, PT, 0x80, 0x8 ;  /* 0x000000000008781c */ /* 0x000fe20003f4f070 */
[----:B------:R-:W-:Y:S02]  /*36b0*/  UIADD3 UR21, UPT, UPT, UR17, 0x1, URZ ;  /* 0x0000000111157890 */ /* 0x000fe4000fffe0ff */
[----:B------:R-:W-:Y:S02]  /*36c0*/  ULEA UR28, UR17, UR15, 0x7 ;  /* 0x0000000f111c7291 */ /* 0x000fe4000f8e38ff */
[----:B------:R-:W-:Y:S01]  /*36d0*/  UISETP.NE.AND UP1, UPT, UR21, 0x3, UPT ;  /* 0x000000031500788c */ /* 0x000fe2000bf25270 */
[----:B------:R-:W-:Y:S01]  /*36e0*/  PLOP3.LUT P0, PT, PT, PT, UP0, 0x80, 0x8 ;  /* 0x000000000008781c */ /* 0x000fe20003f0f008 */
[----:B------:R-:W-:Y:S02]  /*36f0*/  ULEA UR30, UR17, UR14, 0x8 ;  /* 0x0000000e111e7291 */ /* 0x000fe4000f8e40ff */
[----:B------:R-:W-:Y:S02]  /*3700*/  USEL UR16, URZ, 0x1, UP1 ;  /* 0x00000001ff107887 */ /* 0x000fe40008800000 */
[----:B------:R-:W-:Y:S02]  /*3710*/  USEL UR21, UR21, URZ, UP1 ;  /* 0x000000ff15157287 */ /* 0x000fe40008800000 */
[----:B------:R-:W-:Y:S02]  /*3720*/  UIADD3 UR9, UPT, UPT, UR9, 0x18, URZ ;  /* 0x0000001809097890 */ /* 0x000fe4000fffe0ff */
[----:B------:R-:W-:Y:S01]  /*3730*/  @UP0 ULEA UR6, UR21, UR8, 0x3 ;  /* 0x0000000815060291 */ /* 0x000fe2000f8e18ff */
[----:B------:R-:W-:Y:S01]  /*3740*/  LOP3.LUT R2, R2, UR16, RZ, 0x3c, !PT ;  /* 0x0000001002027c12 */ /* 0x000fe2000f8e3cff */
[----:B------:R-:W-:Y:S01]  /*3750*/  UMOV UR29, 0xc0004010 ;  /* 0xc0004010001d7882 */ /* 0x000fe20000000000 */
[----:B------:R-:W-:Y:S01]  /*3760*/  UMOV UR31, 0xc0004010 ;  /* 0xc0004010001f7882 */ /* 0x000fe20000000000 */
[----:B------:R-:W-:Y:S01]  /*3770*/  UIADD3 UR20, UPT, UPT, UR20, 0x1, URZ ;  /* 0x0000000114147890 */ /* 0x000fe2000fffe0ff */
[----:B-1----:R-:W-:Y:S01]  /*3780*/  @P0 SHF.L.U32 R0, R2, 0x1f, RZ ;  /* 0x0000001f02000819 */ /* 0x002fe200000006ff */
[----:B------:R-:W-:Y:S02]  /*3790*/  UIADD3 UR18, UPT, UPT, UR18, -0x1, URZ ;  /* 0xffffffff12127890 */ /* 0x000fe4000fffe0ff */
[----:B------:R-:W-:Y:S01]  /*37a0*/  UISETP.NE.AND UP0, UPT, UR20, UR19, UPT ;  /* 0x000000131400728c */ /* 0x000fe2000bf05270 */
[----:B------:R2:W3:Y:S01]  /*37b0*/  @P0 SYNCS.PHASECHK.TRANS64.TRYWAIT P2, [UR6], R0 ;  /* 0x00000000ff0005a7 */ /* 0x0004e20008041106 */
[----:B------:R2:W-:Y:S01]  /*37c0*/  UTCIMMA.2CTA gdesc[UR30], gdesc[UR28], tmem[UR10], tmem[UR26], idesc[UR27], UP3 ;  /* 0x00ff1a1c1e0075ea */ /* 0x0005e20009a0010a */
[----:B------:R-:W-:Y:S01]  /*37d0*/  UPLOP3.LUT UP3, UPT, UPT, UPT, UPT, 0x80, 0x8 ;  /* 0x000000000008789c */ /* 0x000fe20003f6f070 */
[----:B------:R2:W-:Y:S01]  /*37e0*/  UTCBAR.2CTA.MULTICAST [UR9], URZ, UR13 ;  /* 0x000000ff090073e9 */ /* 0x0005e2000820080d */
[----:B------:R-:W-:Y:S04]  /*37f0*/  UMOV UR17, UR21 ;  /* 0x0000001500117c82 */ /* 0x000fe80008000000 */
[----:B------:R-:W-:Y:S05]  /*3800*/  BRA.U UP0, `(.L_x_72) ;  /* 0xfffffffd008c7547 */ /* 0x000fea000b83ffff */
.L_x_69:
[----:B------:R-:W-:Y:S01]  /*3810*/  UIADD3 UR11, UPT, UPT, UR11, 0x80, URZ ;  /* 0x000000800b0b7890 */ /* 0x000fe2000fffe0ff */
[----:B------:R-:W-:-:S08]  /*3820*/  UMOV UR20, UR19 ;  /* 0x0000001300147c82 */ /* 0x000fd00008000000 */
[----:B------:R4:W-:Y:S01]  /*3830*/  UTCBAR.2CTA.MULTICAST [UR11], URZ, UR12 ;  /* 0x000000ff0b0073e9 */ /* 0x0009e2000820080c */
[----:B------:R-:W-:Y:S02]  /*3840*/  NOP ;  /* 0x0000000000007918 */ /* 0x000fe40000000000 */
.L_x_67:
[----:B------:R-:W-:Y:S01]  /*3850*/  UIADD3 UR22, UPT, UPT, UR22, 0x1, URZ ;  /* 0x0000000116167890 */ /* 0x000fe2000fffe0ff */
[----:B------:R-:W-:-:S03]  /*3860*/  ISETP.NE.AND P0, PT, R8, 0x2, PT ;  /* 0x000000020800780c */ /* 0x000fc60003f05270 */
[----:B------:R-:W-:Y:S01]  /*3870*/  UISETP.NE.AND UP0, UPT, UR22, 0x4, UPT ;  /* 0x000000041600788c */ /* 0x000fe2000bf05270 */
[----:B-12---:R-:W-:Y:S02]  /*3880*/  SEL R0, RZ, 0x1, P0 ;  /* 0x00000001ff007807 */ /* 0x006fe40000000000 */
[----:B------:R-:W-:Y:S01]  /*3890*/  SEL R8, R8, RZ, P0 ;  /* 0x000000ff08087207 */ /* 0x000fe20000000000 */
[----:B------:R-:W-:Y:S01]  /*38a0*/  USEL UR6, URZ, 0x1, UP0 ;  /* 0x00000001ff067887 */ /* 0x000fe20008000000 */
[----:B------:R-:W-:Y:S01]  /*38b0*/  LOP3.LUT R3, R3, R0, RZ, 0x3c, !PT ;  /* 0x0000000003037212 */ /* 0x000fe200078e3cff */
[----:B------:R-:W-:-:S04]  /*38c0*/  USEL UR22, UR22, URZ, UP0 ;  /* 0x000000ff16167287 */ /* 0x000fc80008000000 */
[----:B------:R-:W-:Y:S01]  /*38d0*/  LOP3.LUT R9, R9, UR6, RZ, 0x3c, !PT ;  /* 0x0000000609097c12 */ /* 0x000fe2000f8e3cff */
[----:B------:R-:W-:Y:S07]  /*38e0*/  @P1 BRA `(.L_x_73) ;  /* 0xfffffff800c41947 */ /* 0x000fee000383ffff */
[----:B------:R-:W1:Y:S01]  /*38f0*/  S2UR UR6, SR_CgaCtaId ;  /* 0x00000000000679c3 */ /* 0x000e620000008800 */
[----:B------:R-:W-:Y:S01]  /*3900*/  ELECT P0, URZ, PT ;  /* 0x0000000000ff782f */ /* 0x000fe20003800000 */
[----:B------:R-:W-:Y:S01]  /*3910*/  HFMA2 R0, -RZ, RZ, 0, 5.9604644775390625e-08 ;  /* 0x00000001ff007431 */ /* 0x000fe200000001ff */
[----:B------:R-:W-:-:S05]  /*3920*/  UMOV UR7, 0x40 ;  /* 0x0000004000077882 */ /* 0x000fca0000000000 */
[----:B------:R-:W-:Y:S01]  /*3930*/  UVIRTCOUNT.DEALLOC.SMPOOL 0x80 ;  /* 0x000000800000784c */ /* 0x000fe20000000000 */
[----:B------:R-:W-:Y:S02]  /*3940*/  UISETP.NE.AND UP0, UPT, UR5, URZ, UPT ;  /* 0x000000ff0500728c */ /* 0x000fe4000bf05270 */
[----:B-1----:R-:W-:-:S09]  /*3950*/  ULEA UR6, UR6, UR7, 0x18 ;  /* 0x0000000706067291 */ /* 0x002fd2000f8ec0ff */
[----:B------:R1:W-:Y:S01]  /*3960*/  @P0 STS.U8 [UR6+0x1c], R0 ;  /* 0x00001c00ff000988 */ /* 0x0003e20008000006 */
[----:B------:R-:W-:Y:S05]  /*3970*/  BRA.U UP0, `(.L_x_74) ;  /* 0x0000000100a07547 */ /* 0x000fea000b800000 */
[----:B------:R-:W-:Y:S01]  /*3980*/  UIADD3 UR5, UPT, UPT, UR8, 0xa0, URZ ;  /* 0x000000a008057890 */ /* 0x000fe2000fffe0ff */
[----:B------:R-:W-:-:S03]  /*3990*/  SHF.L.U32 R3, R9, 0x1f, RZ ;  /* 0x0000001f09037819 */ /* 0x000fc600000006ff */
[----:B------:R-:W-:-:S09]  /*39a0*/  ULEA UR7, UR22, UR5, 0x3 ;  /* 0x0000000516077291 */ /* 0x000fd2000f8e18ff */
[----:B------:R-:W2:Y:S02]  /*39b0*/  SYNCS.PHASECHK.TRANS64.TRYWAIT P0, [UR7], R3 ;  /* 0x00000003ff0075a7 */ /* 0x000ea40008001107 */
[----:B--2---:R-:W-:Y:S05]  /*39c0*/  @!P0 BRA `(.L_x_75) ;  /* 0x0000005400308947 */ /* 0x004fea0003800000 */
.L_x_143:
        /* <DEDUP_REMOVED lines=9> */
.L_x_145:
        /* <DEDUP_REMOVED lines=9> */
.L_x_147:
[----:B------:R-:W-:-:S04]  /*3af0*/  UIADD3 UR9, UPT, UPT, UR9, 0x1, URZ ;  /* 0x0000000109097890 */ /* 0x000fc8000fffe0ff */
[----:B------:R-:W-:-:S04]  /*3b00*/  UISETP.NE.AND UP1, UPT, UR9, 0x4, UPT ;  /* 0x000000040900788c */ /* 0x000fc8000bf25270 */
[----:B------:R-:W-:Y:S02]  /*3b10*/  USEL UR7, URZ, 0x1, UP1 ;  /* 0x00000001ff077887 */ /* 0x000fe40008800000 */
[----:B------:R-:W-:-:S04]  /*3b20*/  USEL UR9, UR9, URZ, UP1 ;  /* 0x000000ff09097287 */ /* 0x000fc80008800000 */
[----:B------:R-:W-:Y:S01]  /*3b30*/  ULEA UR9, UR9, UR5, 0x3 ;  /* 0x0000000509097291 */ /* 0x000fe2000f8e18ff */
[----:B-1----:R-:W-:-:S04]  /*3b40*/  LOP3.LUT R3, R2, UR7, RZ, 0x3c, !PT ;  /* 0x0000000702037c12 */ /* 0x002fc8000f8e3cff */
[----:B------:R-:W-:Y:S01]  /*3b50*/  SHF.L.U32 R3, R3, 0x1f, RZ ;  /* 0x0000001f03037819 */ /* 0x000fe200000006ff */
[----:B------:R-:W-:-:S04]  /*3b60*/  IMAD.U32 R0, RZ, RZ, UR9 ;  /* 0x00000009ff007e24 */ /* 0x000fc8000f8e00ff */
[----:B------:R1:W2:Y:S03]  /*3b70*/  SYNCS.PHASECHK.TRANS64.TRYWAIT P0, [R0+URZ], R3 ;  /* 0x00000003000075a7 */ /* 0x0002a600080011ff */
[----:B--2---:R-:W-:Y:S05]  /*3b80*/  @!P0 NANOSLEEP.SYNCS 0x989680 ;  /* 0x009896800000895d */ /* 0x004fea0003900000 */
[----:B------:R-:W2:Y:S02]  /*3b90*/  @!P0 SYNCS.PHASECHK.TRANS64 P0, [R0+URZ], R3 ;  /* 0x00000003000085a7 */ /* 0x000ea400080010ff */
[----:B--2---:R-:W-:Y:S05]  /*3ba0*/  @P0 BRA `(.L_x_78) ;  /* 0x0000000000200947 */ /* 0x004fea0003800000 */
.L_x_79:
[----:B--2---:R2:W1:Y:S02]  /*3bb0*/  SYNCS.PHASECHK.TRANS64.TRYWAIT P0, [R0+URZ], R3 ;  /* 0x00000003000075a7 */ /* 0x00446400080011ff */
[----:B-1----:R-:W-:Y:S05]  /*3bc0*/  @!P0 NANOSLEEP.SYNCS 0x989680 ;  /* 0x009896800000895d */ /* 0x002fea0003900000 */
[----:B------:R-:W1:Y:S02]  /*3bd0*/  @!P0 SYNCS.PHASECHK.TRANS64 P0, [R0+URZ], R3 ;  /* 0x00000003000085a7 */ /* 0x000e6400080010ff */
[----:B-1----:R-:W-:Y:S05]  /*3be0*/  @!P0 BRA `(.L_x_79) ;  /* 0xfffffffc00f08947 */ /* 0x002fea000383ffff */
[----:B------:R-:W-:Y:S05]  /*3bf0*/  BRA `(.L_x_78) ;  /* 0x00000000000c7947 */ /* 0x000fea0003800000 */
.L_x_74:
[----:B------:R-:W-:-:S04]  /*3c00*/  UIADD3 UR5, UPT, UPT, UR8, 0xe0, URZ ;  /* 0x000000e008057890 */ /* 0x000fc8000fffe0ff */
[----:B------:R-:W-:-:S09]  /*3c10*/  UPRMT UR5, UR4, 0x654, UR5 ;  /* 0x0000065404057896 */ /* 0x000fd20008000005 */
[----:B------:R-:W-:Y:S03]  /*3c20*/  SYNCS.ARRIVE.TRANS64.RED.A1T0 RZ, [UR5], RZ ;  /* 0x000000ffffff79a7 */ /* 0x000fe60008100405 */
.L_x_78:
[----:B-12---:R-:W-:Y:S01]  /*3c30*/  SHF.L.U32 R3, RZ, 0x1f, RZ ;  /* 0x0000001fff037819 */ /* 0x006fe200000006ff */
[----:B------:R-:W-:Y:S01]  /*3c40*/  UIADD3 UR5, UPT, UPT, UR8, 0xe0, URZ ;  /* 0x000000e008057890 */ /* 0x000fe2000fffe0ff */
[----:B------:R-:W-:Y:S02]  /*3c50*/  PLOP3.LUT P0, PT, PT, PT, UP0, 0x80, 0x8 ;  /* 0x000000000008781c */ /* 0x000fe40003f0f008 */
[----:B------:R-:W1:Y:S02]  /*3c60*/  SYNCS.PHASECHK.TRANS64.TRYWAIT P1, [UR8+0xe0], R3 ;  /* 0x0000e003ff0075a7 */ /* 0x000e640008021108 */
[----:B-1----:R-:W-:Y:S09]  /*3c70*/  @!P1 BRA `(.L_x_80) ;  /* 0x0000005000cc9947 */ /* 0x002ff20003800000 */
.L_x_149:
[----:B------:R-:W-:Y:S01]  /*3c80*/  @!UP0 UPRMT UR5, UR4, 0x654, UR5 ;  /* 0x0000065404058896 */ /* 0x000fe20008000005 */
[----:B------:R-:W-:Y:S02]  /*3c90*/  UMOV UR8, 0xffff ;  /* 0x0000ffff00087882 */ /* 0x000fe40000000000 */
[----:B------:R-:W-:-:S06]  /*3ca0*/  UMOV UR4, 0x1 ;  /* 0x0000000100047882 */ /* 0x000fcc0000000000 */
[----:B------:R-:W-:Y:S01]  /*3cb0*/  @!P0 SYNCS.ARRIVE.TRANS64.RED.A1T0 RZ, [UR5], RZ ;  /* 0x000000ffffff89a7 */ /* 0x000fe20008100405 */
[----:B------:R-:W-:Y:S01]  /*3cc0*/  NOP ;  /* 0x0000000000007918 */ /* 0x000fe20000000000 */
[----:B-1----:R-:W1:Y:S01]  /*3cd0*/  LDS R0, [UR6+0x14] ;  /* 0x00001406ff007984 */ /* 0x002e620008000800 */
[----:B------:R-:W-:-:S04]  /*3ce0*/  ULOP3.LUT UR5, UR24, 0xffff, URZ, 0xc0, !UPT ;  /* 0x0000ffff18057892 */ /* 0x000fc8000f8ec0ff */
[----:B------:R-:W-:-:S04]  /*3cf0*/  USHF.R.U32.HI UR5, URZ, 0x5, UR5 ;  /* 0x00000005ff057899 */ /* 0x000fc80008011605 */
[----:B------:R-:W-:Y:S02]  /*3d00*/  USHF.L.U32 UR8, UR8, UR5, URZ ;  /* 0x0000000508087299 */ /* 0x000fe400080006ff */
[----:B------:R-:W-:-:S04]  /*3d10*/  USHF.L.U32 UR4, UR4, UR5, URZ ;  /* 0x0000000504047299 */ /* 0x000fc800080006ff */
[----:B-1----:R-:W-:-:S04]  /*3d20*/  LOP3.LUT R0, R0, UR8, RZ, 0xc0, !PT ;  /* 0x0000000800007c12 */ /* 0x002fc8000f8ec0ff */
[----:B------:R-:W-:-:S13]  /*3d30*/  ISETP.NE.AND P0, PT, R0, UR8, PT ;  /* 0x0000000800007c0c */ /* 0x000fda000bf05270 */
[----:B------:R-:W-:Y:S05]  /*3d40*/  @P0 BRA `(.L_x_81) ;  /* 0x0000000000580947 */ /* 0x000fea0003800000 */
[----:B------:R-:W1:Y:S02]  /*3d50*/  LDS R0, [UR6+0x18] ;  /* 0x00001806ff007984 */ /* 0x000e640008000800 */
[----:B-1----:R-:W-:-:S04]  /*3d60*/  LOP3.LUT R0, R0, UR4, RZ, 0xc0, !PT ;  /* 0x0000000400007c12 */ /* 0x002fc8000f8ec0ff */
[----:B------:R-:W-:-:S13]  /*3d70*/  ISETP.NE.AND P0, PT, R0, UR4, PT ;  /* 0x0000000400007c0c */ /* 0x000fda000bf05270 */
[----:B------:R-:W-:Y:S05]  /*3d80*/  @P0 BRA `(.L_x_82) ;  /* 0x00000000003c0947 */ /* 0x000fea0003800000 */
[----:B------:R-:W1:Y:S01]  /*3d90*/  S2R R2, SR_LANEID ;  /* 0x0000000000027919 */ /* 0x000e620000000000 */
[----:B------:R-:W-:Y:S01]  /*3da0*/  ULOP3.LUT UR8, URZ, UR8, URZ, 0x33, !UPT ;  /* 0x00000008ff087292 */ /* 0x000fe2000f8e33ff */
[----:B------:R-:W-:Y:S01]  /*3db0*/  LOP3.LUT R4, RZ, UR4, RZ, 0x33, !PT ;  /* 0x00000004ff047c12 */ /* 0x000fe2000f8e33ff */
[----:B------:R-:W-:Y:S02]  /*3dc0*/  VOTEU.ANY UR7, UPT, PT ;  /* 0x0000000000077886 */ /* 0x000fe400038e0100 */
[----:B------:R-:W-:Y:S01]  /*3dd0*/  UFLO.U32 UR7, UR7 ;  /* 0x00000007000772bd */ /* 0x000fe200080e0000 */
[----:B------:R-:W2:Y:S01]  /*3de0*/  REDUX UR4, R4 ;  /* 0x00000000040473c4 */ /* 0x000ea20000000000 */
[----:B------:R-:W-:-:S06]  /*3df0*/  IMAD.U32 R0, RZ, RZ, UR8 ;  /* 0x00000008ff007e24 */ /* 0x000fcc000f8e00ff */
[----:B------:R1:W-:Y:S01]  /*3e00*/  UTCATOMSWS.AND URZ, UR8 ;  /* 0x0000000800ff79e3 */ /* 0x0003e20008000000 */
[----:B------:R-:W3:Y:S01]  /*3e10*/  REDUX UR5, R0 ;  /* 0x00000000000573c4 */ /* 0x000ee20000000000 */
[----:B-1----:R-:W-:Y:S01]  /*3e20*/  ISETP.EQ.U32.AND P0, PT, R2, UR7, PT ;  /* 0x0000000702007c0c */ /* 0x002fe2000bf02070 */
[----:B--2---:R-:W-:Y:S01]  /*3e30*/  IMAD.U32 R2, RZ, RZ, UR4 ;  /* 0x00000004ff027e24 */ /* 0x004fe2000f8e00ff */
[----:B---3--:R-:W-:-:S11]  /*3e40*/  MOV R3, UR5 ;  /* 0x0000000500037c02 */ /* 0x008fd60008000f00 */
[----:B------:R1:W-:Y:S04]  /*3e50*/  @P0 ATOMS.AND RZ, [UR6+0x14], R3 ;  /* 0x00001403ffff098c */ /* 0x0003e8000a800006 */
[----:B------:R1:W-:Y:S01]  /*3e60*/  @P0 ATOMS.AND RZ, [UR6+0x18], R2 ;  /* 0x00001802ffff098c */ /* 0x0003e2000a800006 */
[----:B------:R-:W-:Y:S05]  /*3e70*/  BRA `(.L_x_83) ;  /* 0x0000000000147947 */ /* 0x000fea0003800000 */
.L_x_82:
[----:B------:R-:W-:Y:S02]  /*3e80*/  MOV R2, 0x3ea0 ;  /* 0x00003ea000027802 */ /* 0x000fe40000000f00 */
[----:B---345:R-:W-:Y:S05]  /*3e90*/  CALL.REL.NOINC `($__internal_0_$__cuda_sm10x_tcgen05_guardrail_trap_col_being_dealloced_not_returned_by_alloc) ;  /* 0x0000005400207944 */ /* 0x038fea0003c00000 */
[----:B------:R-:W-:Y:S05]  /*3ea0*/  BRA `(.L_x_83) ;  /* 0x0000000000087947 */ /* 0x000fea0003800000 */
.L_x_81:
[----:B------:R-:W-:Y:S02]  /*3eb0*/  MOV R2, 0x3ed0 ;  /* 0x00003ed000027802 */ /* 0x000fe40000000f00 */
[----:B---345:R-:W-:Y:S05]  /*3ec0*/  CALL.REL.NOINC `($__internal_2_$__cuda_sm10x_tcgen05_guardrail_trap_unallocated_columns_being_dealloced) ;  /* 0x00000054002c7944 */ /* 0x038fea0003c00000 */
.L_x_83:
[----:B------:R-:W-:Y:S01]  /*3ed0*/  NOP ;  /* 0x0000000000007918 */ /* 0x000fe20000000000 */
[----:B----4-:R-:W-:Y:S05]  /*3ee0*/  EXIT ;  /* 0x000000000000794d */ /* 0x010fea0003800000 */
.L_x_54:
[----:B------:R-:W-:-:S09]  /*3ef0*/  UISETP.NE.OR UP5, UPT, UR10, 0x3, !UP5 ;  /* 0x000000030a00788c */ /* 0x000fd2000efa5670 */
[----:B------:R-:W-:Y:S05]  /*3f00*/  BRA.U UP5, `(.L_x_84) ;  /* 0x0000000d05407547 */ /* 0x000fea000b800000 */
[----:B------:R-:W1:Y:S01]  /*3f10*/  LDC R0, c[0x0][0xb30] ;  /* 0x0002cc00ff007b82 */ /* 0x000e620000000800 */
[----:B------:R-:W2:Y:S01]  /*3f20*/  LDCU.64 UR8, c[0x0][0x888] ;  /* 0x00011100ff0877ac */ /* 0x000ea20008000a00 */
[----:B------:R-:W-:Y:S02]  /*3f30*/  HFMA2 R29, -RZ, RZ, 0, 0 ;  /* 0x00000000ff1d7431 */ /* 0x000fe400000001ff */
[----:B------:R-:W-:Y:S01]  /*3f40*/  IMAD.MOV.U32 R31, RZ, RZ, 0x1 ;  /* 0x00000001ff1f7424 */ /* 0x000fe200078e00ff */
[----:B------:R-:W-:Y:S01]  /*3f50*/  MOV R23, 0x2000 ;  /* 0x0000200000177802 */ /* 0x000fe20000000f00 */
[----:B------:R-:W3:Y:S01]  /*3f60*/  LDCU.64 UR4, c[0x0][0x890] ;  /* 0x00011200ff0477ac */ /* 0x000ee20008000a00 */
[----:B------:R-:W-:Y:S01]  /*3f70*/  IMAD.MOV.U32 R30, RZ, RZ, RZ ;  /* 0x000000ffff1e7224 */ /* 0x000fe200078e00ff */
[----:B------:R-:W4:Y:S01]  /*3f80*/  LDC R19, c[0x0][0x370] ;  /* 0x0000dc00ff137b82 */ /* 0x000f220000000800 */
[----:B------:R-:W-:Y:S01]  /*3f90*/  UMOV UR6, 0x400 ;  /* 0x0000040000067882 */ /* 0x000fe20000000000 */
[----:B------:R-:W-:-:S02]  /*3fa0*/  UPLOP3.LUT UP1, UPT, UPT, UPT, UPT, 0x40, 0x4 ;  /* 0x000000000004789c */ /* 0x000fc40003f2e870 */
[----:B------:R-:W-:-:S04]  /*3fb0*/  ULEA UR6, UR37, UR6, 0x18 ;  /* 0x0000000625067291 */ /* 0x000fc8000f8ec0ff */
[----:B------:R-:W4:Y:S01]  /*3fc0*/  LDC R2, c[0x0][0xb0c] ;  /* 0x0002c300ff027b82 */ /* 0x000f220000000800 */
[----:B------:R-:W-:Y:S02]  /*3fd0*/  UIADD3 UR13, UPT, UPT, UR6, 0x38, URZ ;  /* 0x00000038060d7890 */ /* 0x000fe4000fffe0ff */
[----:B--2---:R-:W-:Y:S02]  /*3fe0*/  UISETP.NE.U32.AND UP2, UPT, UR8, URZ, UPT ;  /* 0x000000ff0800728c */ /* 0x004fe4000bf45070 */
[----:B------:R-:W-:Y:S02]  /*3ff0*/  UIADD3 UR17, UPT, UPT, UR6, 0x30, URZ ;  /* 0x0000003006117890 */ /* 0x000fe4000fffe0ff */
[----:B---3--:R-:W-:Y:S01]  /*4000*/  UISETP.NE.U32.AND UP3, UPT, UR4, URZ, UPT ;  /* 0x000000ff0400728c */ /* 0x008fe2000bf65070 */
[----:B------:R-:W2:Y:S01]  /*4010*/  LDC R18, c[0x0][0xb20] ;  /* 0x0002c800ff127b82 */ /* 0x000ea20000000800 */
[----:B-1----:R-:W-:Y:S01]  /*4020*/  ISETP.NE.AND P1, PT, R0, 0x1, PT ;  /* 0x000000010000780c */ /* 0x002fe20003f25270 */
[----:B------:R-:W-:-:S02]  /*4030*/  UISETP.NE.AND.EX UP2, UPT, UR9, URZ, UPT, UP2 ;  /* 0x000000ff0900728c */ /* 0x000fc4000bf45320 */
[----:B------:R-:W-:Y:S02]  /*4040*/  UPRMT UR13, UR37, 0x654, UR13 ;  /* 0x00000654250d7896 */ /* 0x000fe4000800000d */
[----:B------:R-:W-:Y:S02]  /*4050*/  UISETP.NE.AND.EX UP3, UPT, UR5, URZ, UPT, UP3 ;  /* 0x000000ff0500728c */ /* 0x000fe4000bf65330 */
[----:B------:R-:W1:Y:S08]  /*4060*/  LDC.64 R32, c[0x0][0x348] ;  /* 0x0000d200ff207b82 */ /* 0x000e700000000a00 */
[----:B------:R-:W3:Y:S08]  /*4070*/  LDC.64 R16, c[0x0][0xb10] ;  /* 0x0002c400ff107b82 */ /* 0x000ef00000000a00 */
[----:B------:R-:W1:Y:S08]  /*4080*/  LDC.64 R6, c[0x0][0xb18] ;  /* 0x0002c600ff067b82 */ /* 0x000e700000000a00 */
[----:B------:R-:W1:Y:S08]  /*4090*/  LDC.64 R4, c[0x0][0xb28] ;  /* 0x0002ca00ff047b82 */ /* 0x000e700000000a00 */
[----:B--2-4-:R-:W1:Y:S02]  /*40a0*/  LDC R22, c[0x0][0x374] ;  /* 0x0000dd00ff167b82 */ /* 0x014e640000000800 */
.L_x_93:
[C---:B------:R-:W-:Y:S02]  /*40b0*/  LEA R0, R30.reuse, UR6, 0x3 ;  /* 0x000000061e007c11 */ /* 0x040fe4000f8e18ff */
[----:B------:R-:W-:Y:S02]  /*40c0*/  SHF.L.U32 R3, R29, 0x1f, RZ ;  /* 0x0000001f1d037819 */ /* 0x000fe400000006ff */
[----:B------:R-:W-:Y:S02]  /*40d0*/  LEA R24, R30, UR6, 0x4 ;  /* 0x000000061e187c11 */ /* 0x000fe4000f8e20ff */
[----:B--2---:R-:W2:Y:S02]  /*40e0*/  SYNCS.PHASECHK.TRANS64.TRYWAIT P0, [R0+URZ+0x60], R3 ;  /* 0x00006003000075a7 */ /* 0x004ea400080011ff */
[----:B--2---:R-:W-:Y:S05]  /*40f0*/  @!P0 BRA `(.L_x_85) ;  /* 0x0000004c00c48947 */ /* 0x004fea0003800000 */
.L_x_150:
[----:B------:R-:W-:Y:S01]  /*4100*/  ISETP.GE.AND P0, PT, R72, 0x1, PT ;  /* 0x000000014800780c */ /* 0x000fe20003f06270 */
[----:B------:R-:W4:Y:S01]  /*4110*/  LDS.128 R24, [R24+0xf0] ;  /* 0x0000f00018187984 */ /* 0x000f220000000c00 */
[----:B--2---:R-:W-:Y:S01]  /*4120*/  VIADD R0, R0, 0x70 ;  /* 0x0000007000007836 */ /* 0x004fe20000000000 */
[----:B------:R-:W-:Y:S01]  /*4130*/  @!PT LDS RZ, [RZ] ;  /* 0x00000000fffff984 */ /* 0x000fe20000000800 */
[----:B------:R-:W-:Y:S01]  /*4140*/  @!PT LDS RZ, [RZ] ;  /* 0x00000000fffff984 */ /* 0x000fe20000000800 */
[----:B------:R-:W-:Y:S01]  /*4150*/  @!PT LDS RZ, [RZ] ;  /* 0x00000000fffff984 */ /* 0x000fe20000000800 */
[----:B------:R-:W-:Y:S01]  /*4160*/  @!PT LDS RZ, [RZ] ;  /* 0x00000000fffff984 */ /* 0x000fe20000000800 */
[----:B------:R2:W-:Y:S06]  /*4170*/  MEMBAR.ALL.CTA ;  /* 0x0000000000007992 */ /* 0x0005ec0000008000 */
[----:B--2---:R-:W2:Y:S01]  /*4180*/  FENCE.VIEW.ASYNC.S ;  /* 0x00000000000073c6 */ /* 0x004ea20000000000 */
[----:B------:R-:W-:Y:S04]  /*4190*/  PRMT R0, RZ, 0x654, R0 ;  /* 0x00000654ff007816 */ /* 0x000fe80000000000 */
[----:B--2---:R2:W-:Y:S01]  /*41a0*/  SYNCS.ARRIVE.TRANS64.RED.A1T0 RZ, [R0+URZ], RZ ;  /* 0x000000ff00ff79a7 */ /* 0x0045e200081004ff */
[----:B----4-:R-:W-:Y:S11]  /*41b0*/  LOP3.LUT P3, RZ, R26, 0x1, RZ, 0xc0, !PT ;  /* 0x000000011aff7812 */ /* 0x010ff6000786c0ff */
[----:B------:R-:W-:Y:S02]  /*41c0*/  @!UPT UIADD3 URZ, UPT, UPT, URZ, URZ, URZ ;  /* 0x000000fffffff290 */ /* 0x000fe4000fffe0ff */
[----:B------:R-:W-:Y:S02]  /*41d0*/  @P3 MOV R13, R24 ;  /* 0x00000018000d3202 */ /* 0x000fe40000000f00 */
[----:B------:R-:W-:Y:S01]  /*41e0*/  @P3 LOP3.LUT R8, R25, 0xffff, RZ, 0xc0, !PT ;  /* 0x0000ffff19083812 */ /* 0x000fe200078ec0ff */
[----:B--2---:R-:W-:Y:S06]  /*41f0*/  @!P0 BRA `(.L_x_86) ;  /* 0x0000000000a48947 */ /* 0x004fec0003800000 */
[----:B-1----:R-:W-:Y:S01]  /*4200*/  IMAD.HI.U32 R35, R22, R7, RZ ;  /* 0x0000000716237227 */ /* 0x002fe200078e00ff */
[----:B------:R-:W-:Y:S02]  /*4210*/  ISETP.NE.AND P0, PT, R6, 0x1, PT ;  /* 0x000000010600780c */ /* 0x000fe40003f05270 */
[----:B------:R-:W-:Y:S01]  /*4220*/  ISETP.NE.AND P2, PT, R72, 0x1, PT ;  /* 0x000000014800780c */ /* 0x000fe20003f45270 */
[----:B---3--:R-:W-:Y:S01]  /*4230*/  IMAD.HI.U32 R34, R19, R16, RZ ;  /* 0x0000001013227227 */ /* 0x008fe200078e00ff */
[----:B------:R-:W-:Y:S02]  /*4240*/  SHF.R.U32.HI R35, RZ, R18, R35 ;  /* 0x00000012ff237219 */ /* 0x000fe40000011623 */
[----:B------:R-:W-:Y:S01]  /*4250*/  ISETP.NE.AND P4, PT, R2, 0x1, PT ;  /* 0x000000010200780c */ /* 0x000fe20003f85270 */
[----:B------:R-:W-:Y:S01]  /*4260*/  IMAD.HI.U32 R36, R13, R16, RZ ;  /* 0x000000100d247227 */ /* 0x000fe200078e00ff */
[----:B------:R-:W-:Y:S02]  /*4270*/  SHF.R.U32.HI R34, RZ, R17, R34 ;  /* 0x00000011ff227219 */ /* 0x000fe40000011622 */
[----:B------:R-:W-:Y:S01]  /*4280*/  SEL R3, R22, R35, !P0 ;  /* 0x0000002316037207 */ /* 0x000fe20004000000 */
[C---:B------:R-:W-:Y:S01]  /*4290*/  IMAD.HI.U32 R35, R8.reuse, R7, RZ ;  /* 0x0000000708237227 */ /* 0x040fe200078e00ff */
[----:B------:R-:W-:Y:S02]  /*42a0*/  SEL R11, R19, R34, !P4 ;  /* 0x00000022130b7207 */ /* 0x000fe40006000000 */
[----:B------:R-:W-:Y:S01]  /*42b0*/  SHF.R.U32.HI R36, RZ, R17, R36 ;  /* 0x00000011ff247219 */ /* 0x000fe20000011624 */
[----:B------:R-:W-:Y:S01]  /*42c0*/  IMAD.HI.U32 R38, R3, R4, RZ ;  /* 0x0000000403267227 */ /* 0x000fe200078e00ff */
[----:B------:R-:W-:Y:S03]  /*42d0*/  SHF.R.U32.HI R35, RZ, R18, R35 ;  /* 0x00000012ff237219 */ /* 0x000fe60000011623 */
[----:B------:R-:W-:Y:S01]  /*42e0*/  IMAD.HI.U32 R34, R11, R4, RZ ;  /* 0x000000040b227227 */ /* 0x000fe200078e00ff */
[----:B------:R-:W-:Y:S02]  /*42f0*/  @P2 SHF.R.U32.HI R3, RZ, R5, R38 ;  /* 0x00000005ff032219 */ /* 0x000fe40000011626 */
[----:B------:R-:W-:Y:S02]  /*4300*/  SEL R9, R8, R35, !P0 ;  /* 0x0000002308097207 */ /* 0x000fe40004000000 */
[----:B------:R-:W-:Y:S01]  /*4310*/  @P2 SHF.R.U32.HI R11, RZ, R5, R34 ;  /* 0x00000005ff0b2219 */ /* 0x000fe20000011622 */
[C---:B------:R-:W-:Y:S01]  /*4320*/  IMAD R10, R72.reuse, R3, RZ ;  /* 0x00000003480a7224 */ /* 0x040fe200078e02ff */
[----:B------:R-:W-:Y:S01]  /*4330*/  SEL R3, R13, R36, !P4 ;  /* 0x000000240d037207 */ /* 0x000fe20006000000 */
[C---:B------:R-:W-:Y:S03]  /*4340*/  IMAD.HI.U32 R14, R9.reuse, R4, RZ ;  /* 0x00000004090e7227 */ /* 0x040fe600078e00ff */
[----:B------:R-:W-:Y:S01]  /*4350*/  ISETP.GE.AND P0, PT, R9, R10, PT ;  /* 0x0000000a0900720c */ /* 0x000fe20003f06270 */
[C---:B------:R-:W-:Y:S01]  /*4360*/  IMAD R12, R72.reuse, R11, RZ ;  /* 0x0000000b480c7224 */ /* 0x040fe200078e02ff */
[-C--:B------:R-:W-:Y:S04]  /*4370*/  SHF.R.U32.HI R14, RZ, R5.reuse, R14 ;  /* 0x00000005ff0e7219 */ /* 0x080fe8000001160e */
[----:B------:R-:W-:Y:S02]  /*4380*/  ISETP.GE.OR P0, PT, R3, R12, P0 ;  /* 0x0000000c0300720c */ /* 0x000fe40000706670 */
[----:B------:R-:W-:Y:S05]  /*4390*/  SEL R15, R9, R14, !P2 ;  /* 0x0000000e090f7207 */ /* 0x000fea0005000000 */
[----:B------:R-:W-:Y:S04]  /*43a0*/  IMAD.MOV R14, RZ, RZ, -R15 ;  /* 0x000000ffff0e7224 */ /* 0x000fe800078e0a0f */
[----:B------:R-:W-:Y:S02]  /*43b0*/  IMAD R14, R72, R14, R9 ;  /* 0x0000000e480e7224 */ /* 0x000fe400078e0209 */
[C---:B------:R-:W-:Y:S05]  /*43c0*/  @!P0 IMAD.HI.U32 R10, R3.reuse, R4, RZ ;  /* 0x00000004030a8227 */ /* 0x040fea00078e00ff */
[----:B------:R-:W-:Y:S04]  /*43d0*/  @!P0 SHF.R.U32.HI R10, RZ, R5, R10 ;  /* 0x00000005ff0a8219 */ /* 0x000fe8000001160a */
[----:B------:R-:W-:Y:S01]  /*43e0*/  @!P0 SEL R0, R3, R10, !P2 ;  /* 0x0000000a03008207 */ /* 0x000fe20005000000 */
[----:B------:R-:W-:Y:S03]  /*43f0*/  IMAD.MOV R10, RZ, RZ, -R3 ;  /* 0x000000ffff0a7224 */ /* 0x000fe600078e0a03 */
[----:B------:R-:W-:Y:S01]  /*4400*/  @!P0 IADD3 R15, PT, PT, R15, -R0, RZ ;  /* 0x800000000f0f8210 */ /* 0x000fe20007ffe0ff */
[----:B------:R-:W-:Y:S01]  /*4410*/  @!P0 IMAD R0, R11, R14, R0 ;  /* 0x0000000e0b008224 */ /* 0x000fe200078e0200 */
[----:B------:R-:W-:Y:S01]  /*4420*/  IADD3 R11, PT, PT, -R9, RZ, RZ ;  /* 0x000000ff090b7210 */ /* 0x000fe20007ffe1ff */
[----:B------:R-:W-:Y:S02]  /*4430*/  IMAD R13, R2, R10, R13 ;  /* 0x0000000a020d7224 */ /* 0x000fe400078e020d */
[----:B------:R-:W-:Y:S02]  /*4440*/  @!P0 IMAD R9, R15, R72, R3 ;  /* 0x000000480f098224 */ /* 0x000fe400078e0203 */
[----:B------:R-:W-:Y:S02]  /*4450*/  @!P0 IMAD.MOV.U32 R3, RZ, RZ, R0 ;  /* 0x000000ffff038224 */ /* 0x000fe400078e0000 */
[----:B------:R-:W-:Y:S02]  /*4460*/  IMAD R8, R6, R11, R8 ;  /* 0x0000000b06087224 */ /* 0x000fe400078e0208 */
[----:B------:R-:W-:Y:S02]  /*4470*/  IMAD R13, R3, R2, R13 ;  /* 0x00000002030d7224 */ /* 0x000fe400078e020d */
[----:B------:R-:W-:Y:S02]  /*4480*/  IMAD R8, R9, R6, R8 ;  /* 0x0000000609087224 */ /* 0x000fe400078e0208 */
.L_x_86:
[----:B------:R-:W-:Y:S05]  /*4490*/  BRA.U UP1, `(.L_x_87) ;  /* 0x0000000101107547 */ /* 0x000fea000b800000 */
[----:B------:R-:W-:Y:S04]  /*44a0*/  MOV R0, UR7 ;  /* 0x0000000700007c02 */ /* 0x000fe80008000f00 */
[----:B------:R-:W-:Y:S04]  /*44b0*/  SHF.L.U32 R3, R0, 0x1f, RZ ;  /* 0x0000001f00037819 */ /* 0x000fe800000006ff */
[----:B------:R-:W2:Y:S02]  /*44c0*/  SYNCS.PHASECHK.TRANS64.TRYWAIT P0, [UR6+0x58], R3 ;  /* 0x00005803ff0075a7 */ /* 0x000ea40008001106 */
[----:B--2---:R-:W-:Y:S05]  /*44d0*/  @!P0 BRA `(.L_x_88) ;  /* 0x0000004800e08947 */ /* 0x004fea0003800000 */
.L_x_87:
[----:B------:R-:W-:Y:S02]  /*44e0*/  R2UR UR19, R21 ;  /* 0x00000000151372ca */ /* 0x000fe400000e0000 */
[----:B------:R-:W-:Y:S02]  /*44f0*/  R2UR UR18, R20 ;  /* 0x00000000141272ca */ /* 0x000fe400000e0000 */
[----:B------:R-:W-:Y:S02]  /*4500*/  ISETP.NE.U32.AND P2, PT, RZ, UR4, PT ;  /* 0x00000004ff007c0c */ /* 0x000fe4000bf45070 */
[----:B------:R-:W-:Y:S02]  /*4510*/  SHF.L.U32 R12, R31, 0x1f, RZ ;  /* 0x0000001f1f0c7819 */ /* 0x000fe400000006ff */
[----:B------:R-:W-:Y:S05]  /*4520*/  ISETP.NE.AND.EX P2, PT, RZ, UR5, PT, P2 ;  /* 0x00000005ff007c0c */ /* 0x000fea000bf45320 */
[----:B------:R-:W-:Y:S02]  /*4530*/  USHF.L.U32 UR19, UR19, 0x7, URZ ;  /* 0x0000000713137899 */ /* 0x000fe400080006ff */
[----:B------:R-:W-:Y:S01]  /*4540*/  USHF.L.U32 UR18, UR18, 0x7, URZ ;  /* 0x0000000712127899 */ /* 0x000fe200080006ff */
[----:B------:R-:W-:Y:S11]  /*4550*/  BRA.U !UP3, `(.L_x_89) ;  /* 0x000000010b347547 */ /* 0x000ff6000b800000 */
[----:B------:R-:W-:Y:S01]  /*4560*/  UPLOP3.LUT UP0, UPT, UPT, UPT, UP2, 0x80, 0x8 ;  /* 0x000000000008789c */ /* 0x000fe20003f0f020 */
[----:B--2---:R-:W-:Y:S02]  /*4570*/  HFMA2 R0, -RZ, RZ, 0, 5.9604644775390625e-08 ;  /* 0x00000001ff007431 */ /* 0x004fe400000001ff */
[----:B------:R-:W-:Y:S03]  /*4580*/  IMAD.MOV.U32 R153, RZ, RZ, 0x1 ;  /* 0x00000001ff997424 */ /* 0x000fe600078e00ff */
[----:B------:R-:W-:Y:S05]  /*4590*/  PLOP3.LUT P0, PT, PT, PT, UP0, 0x80, 0x8 ;  /* 0x000000000008781c */ /* 0x000fea0003f0f008 */
[----:B------:R-:W2:Y:S01]  /*45a0*/  @UP0 LDCU.64 UR10, c[0x0][0x888] ;  /* 0x00011100ff0a07ac */ /* 0x000ea20008000a00 */
[----:B------:R-:W-:Y:S07]  /*45b0*/  @UP0 UIMAD UR8, UR36, UR4, URZ ;  /* 0x00000004240802a4 */ /* 0x000fee000f8e02ff */
[----:B------:R-:W-:Y:S01]  /*45c0*/  @!P0 PRMT R153, R0, 0x7610, R153 ;  /* 0x0000761000998816 */ /* 0x000fe20000000099 */
[----:B--2---:R-:W-:Y:S03]  /*45d0*/  @UP0 UIMAD.WIDE UR10, UR8, 0x4, UR10 ;  /* 0x00000004080a08a5 */ /* 0x004fe6000f8e020a */
[----:B------:R-:W2:Y:S03]  /*45e0*/  @!UP0 LDCU UR8, c[0x0][0x880] ;  /* 0x00011000ff0887ac */ /* 0x000ea60008000800 */
[----:B------:R-:W-:Y:S01]  /*45f0*/  IMAD.U32 R10, RZ, RZ, UR10 ;  /* 0x0000000aff0a7e24 */ /* 0x000fe2000f8e00ff */
[----:B------:R-:W-:Y:S05]  /*4600*/  MOV R11, UR11 ;  /* 0x0000000b000b7c02 */ /* 0x000fea0008000f00 */
[----:B-----5:R4:W5:Y:S02]  /*4610*/  @P0 LDG.E R82, desc[UR46][R10.64] ;  /* 0x0000002e0a520981 */ /* 0x020964000c1e1900 */
[----:B--2-4-:R-:W-:Y:S07]  /*4620*/  @!P0 IMAD.U32 R82, RZ, RZ, UR8 ;  /* 0x00000008ff528e24 */ /* 0x014fee000f8e00ff */
.L_x_89:
[----:B-----5:R-:W-:Y:S01]  /*4630*/  @!P2 ISETP.EQ.AND P0, PT, R82, RZ, PT ;  /* 0x000000ff5200a20c */ /* 0x020fe20003f02270 */
[----:B------:R-:W-:Y:S01]  /*4640*/  @!UPT UIADD3 URZ, UPT, UPT, URZ, URZ, URZ ;  /* 0x000000fffffff290 */ /* 0x000fe2000fffe0ff */
[----:B------:R-:W-:Y:S11]  /*4650*/  @!P2 BRA `(.L_x_90) ;  /* 0x000000000014a947 */ /* 0x000ff60003800000 */
[----:B------:R-:W-:Y:S02]  /*4660*/  LOP3.LUT P2, RZ, R153, 0xff, RZ, 0xc0, !PT ;  /* 0x000000ff99ff7812 */ /* 0x000fe4000784c0ff */
[----:B------:R-:W-:Y:S04]  /*4670*/  PLOP3.LUT P0, PT, PT, PT, UP0, 0x80, 0x8 ;  /* 0x000000000008781c */ /* 0x000fe80003f0f008 */
[----:B------:R-:W-:Y:S07]  /*4680*/  PLOP3.LUT P0, PT, P0, PT, PT, 0x8, 0x80 ;  /* 0x000000000080781c */ /* 0x000fee000070e170 */
[----:B------:R-:W-:Y:S11]  /*4690*/  @P2 ISETP.EQ.AND P0, PT, R82, RZ, PT ;  /* 0x000000ff5200220c */ /* 0x000ff60003f02270 */
[----:B------:R-:W-:Y:S02]  /*46a0*/  @!UPT UIADD3 URZ, UPT, UPT, URZ, URZ, URZ ;  /* 0x000000fffffff290 */ /* 0x000fe4000fffe0ff */
.L_x_90:
[----:B------:R-:W4:Y:S01]  /*46b0*/  SYNCS.PHASECHK.TRANS64.TRYWAIT P2, [UR6+0x40], R12 ;  /* 0x0000400cff0075a7 */ /* 0x000f220008041106 */
[----:B------:R-:W-:Y:S04]  /*46c0*/  ELECT P4, URZ, PT ;  /* 0x0000000000ff782f */ /* 0x000fe80003880000 */
[----:B------:R-:W-:Y:S11]  /*46d0*/  PLOP3.LUT P4, PT, P0, P4, PT, 0xf2, 0x2f ;  /* 0x00000000002f781c */ /* 0x000ff60000789e72 */
[----:B------:R-:W-:Y:S02]  /*46e0*/  @!UPT UIADD3 URZ, UPT, UPT, URZ, URZ, URZ ;  /* 0x000000fffffff290 */ /* 0x000fe4000fffe0ff */
[----:B-1----:R-:W-:Y:S05]  /*46f0*/  @!P4 IADD3 R21, P0, PT, R32, 0x580, RZ ;  /* 0x000005802015c810 */ /* 0x002fea0007f1e0ff */
[----:B------:R-:W-:Y:S01]  /*4700*/  @!P4 IMAD.X R20, RZ, RZ, R33, P0 ;  /* 0x000000ffff14c224 */ /* 0x000fe200000e0621 */
[----:B----4-:R-:W-:Y:S07]  /*4710*/  @!P2 BRA `(.L_x_91) ;  /* 0x000000480068a947 */ /* 0x010fee0003800000 */
.L_x_153:
[----:B------:R-:W4:Y:S01]  /*4720*/  LDC.64 R14, c[0x0][0xb10] ;  /* 0x0002c400ff0e7b82 */ /* 0x000f220000000a00 */
[----:B------:R-:W-:Y:S01]  /*4730*/  @!P4 R2UR UR8, R20 ;  /* 0x000000001408c2ca */ /* 0x000fe200000e0000 */
[----:B------:R-:W-:Y:S01]  /*4740*/  VOTEU.ALL UP1, P4 ;  /* 0x0000000000ff7886 */ /* 0x000fe20002020000 */
[----:B------:R-:W-:Y:S01]  /*4750*/  @!P4 R2UR UR9, R21 ;  /* 0x000000001509c2ca */ /* 0x000fe200000e0000 */
[----:B------:R-:W-:Y:S01]  /*4760*/  UMOV UR10, 0x0 ;  /* 0x00000000000a7882 */ /* 0x000fe20000000000 */
[----:B------:R-:W-:Y:S03]  /*4770*/  UMOV UR11, 0x10000000 ;  /* 0x10000000000b7882 */ /* 0x000fe60000000000 */
[----:B------:R-:W5:Y:S01]  /*4780*/  LDC.64 R10, c[0x0][0xb18] ;  /* 0x0002c600ff0a7b82 */ /* 0x000f620000000a00 */
[----:B------:R-:W-:Y:S01]  /*4790*/  @!UP1 UIADD3 UR16, UPT, UPT, UR6, 0x200, URZ ;  /* 0x0000020006109890 */ /* 0x000fe2000fffe0ff */
[----:B------:R-:W-:Y:S01]  /*47a0*/  @P3 SHF.R.U32.HI R28, RZ, 0x10, R25 ;  /* 0x00000010ff1c3819 */ /* 0x000fe20000011619 */
[----:B------:R-:W-:Y:S01]  /*47b0*/  VOTEU.ALL UP1, P4 ;  /* 0x0000000000ff7886 */ /* 0x000fe20002020000 */
[----:B------:R-:W-:Y:S01]  /*47c0*/  UMOV UR20, UR36 ;  /* 0x0000002400147c82 */ /* 0x000fe20008000000 */
[----:B------:R-:W-:Y:S03]  /*47d0*/  VIADD R30, R30, 0x1 ;  /* 0x000000011e1e7836 */ /* 0x000fe60000000000 */
[----:B--2---:R-:W2:Y:S01]  /*47e0*/  @!P1 LDC R0, c[0x0][0xb20] ;  /* 0x0002c800ff009b82 */ /* 0x004ea20000000800 */
[----:B------:R-:W-:Y:S01]  /*47f0*/  IMAD.U32 R21, RZ, RZ, UR8 ;  /* 0x00000008ff157e24 */ /* 0x000fe2000f8e00ff */
[----:B------:R-:W-:Y:S06]  /*4800*/  UPRMT UR8, UR37, 0x654, UR17 ;  /* 0x0000065425087896 */ /* 0x000fec0008000011 */
[----:B-1----:R-:W1:Y:S01]  /*4810*/  @!P1 LDC R3, c[0x0][0xb0c] ;  /* 0x0002c300ff039b82 */ /* 0x002e620000000800 */
[----:B------:R-:W-:Y:S01]  /*4820*/  IMAD.U32 R20, RZ, RZ, UR9 ;  /* 0x00000009ff147e24 */ /* 0x000fe2000f8e00ff */
[----:B------:R-:W-:Y:S04]  /*4830*/  @!P4 R2UR UR15, R21 ;  /* 0x00000000150fc2ca */ /* 0x000fe800000e0000 */
[----:B------:R-:W-:Y:S01]  /*4840*/  @!P4 R2UR UR14, R20 ;  /* 0x00000000140ec2ca */ /* 0x000fe200000e0000 */
[----:B------:R-:W-:Y:S11]  /*4850*/  @!P4 IMAD.MOV.U32 R20, RZ, RZ, 0x2000 ;  /* 0x00002000ff14c424 */ /* 0x000ff600078e00ff */
[----:B------:R-:W-:Y:S01]  /*4860*/  @!UPT UIADD3 URZ, UPT, UPT, URZ, URZ, URZ ;  /* 0x000000fffffff290 */ /* 0x000fe2000fffe0ff */
[----:B------:R1:W-:Y:S01]  /*4870*/  @!UP1 UTMALDG.3D [UR16], [UR14], desc[UR10] ;  /* 0x00000a100e0095b4 */ /* 0x0003e20008011000 */
[----:B------:R1:W-:Y:S02]  /*4880*/  @!P4 SYNCS.ARRIVE.TRANS64.RED.A0TR RZ, [UR6+0x30], R20 ;  /* 0x00003014ffffc9a7 */ /* 0x0003e40008300406 */
[----:B-1----:R-:W-:Y:S01]  /*4890*/  @!P1 ISETP.NE.AND P2, PT, R3, 0x1, PT ;  /* 0x000000010300980c */ /* 0x002fe20003f45270 */
[C---:B----4-:R-:W-:Y:S01]  /*48a0*/  @!P1 IMAD.HI.U32 R14, R13.reuse, R14, RZ ;  /* 0x0000000e0d0e9227 */ /* 0x050fe200078e00ff */
[----:B-----5:R-:W-:Y:S03]  /*48b0*/  @!P1 ISETP.NE.AND P0, PT, R10, 0x1, PT ;  /* 0x000000010a00980c */ /* 0x020fe60003f05270 */
[C---:B------:R-:W-:Y:S01]  /*48c0*/  @!P1 IMAD.HI.U32 R11, R8.reuse, R11, RZ ;  /* 0x0000000b080b9227 */ /* 0x040fe200078e00ff */
[----:B------:R-:W-:Y:S04]  /*48d0*/  @!P1 SHF.R.U32.HI R14, RZ, R15, R14 ;  /* 0x0000000fff0e9219 */ /* 0x000fe8000001160e */
[----:B--2---:R-:W-:Y:S01]  /*48e0*/  @!P1 SHF.R.U32.HI R9, RZ, R0, R11 ;  /* 0x00000000ff099219 */ /* 0x004fe2000001160b */
[----:B------:R-:W-:Y:S01]  /*48f0*/  SYNCS.ARRIVE.TRANS64.RED.A1T0 RZ, [UR8], RZ ;  /* 0x000000ffffff79a7 */ /* 0x000fe20008100408 */
[----:B------:R-:W-:Y:S02]  /*4900*/  @!P1 SEL R14, R13, R14, !P2 ;  /* 0x0000000e0d0e9207 */ /* 0x000fe40005000000 */
[----:B------:R-:W-:Y:S01]  /*4910*/  @!P1 SEL R9, R8, R9, !P0 ;  /* 0x0000000908099207 */ /* 0x000fe20004000000 */
[----:B------:R-:W1:Y:S04]  /*4920*/  SYNCS.PHASECHK.TRANS64.TRYWAIT P5, [UR6+0x48], R12 ;  /* 0x0000480cff0075a7 */ /* 0x000e6800080a1106 */
[----:B------:R-:W-:Y:S02]  /*4930*/  @!P1 IMAD.IADD R0, R9, 0x1, -R14 ;  /* 0x0000000109009824 */ /* 0x000fe400078e0a0e */
[----:B------:R-:W-:Y:S02]  /*4940*/  @!P1 IMAD.IADD R9, R14, 0x1, -R9 ;  /* 0x000000010e099824 */ /* 0x000fe400078e0a09 */
[----:B------:R-:W-:Y:S02]  /*4950*/  @!P1 IMAD R13, R0, R3, R13 ;  /* 0x00000003000d9224 */ /* 0x000fe400078e020d */
[----:B------:R-:W-:Y:S01]  /*4960*/  @!P1 IMAD R8, R9, R10, R8 ;  /* 0x0000000a09089224 */ /* 0x000fe200078e0208 */
[----:B-1----:R-:W-:Y:S06]  /*4970*/  @!P5 BRA `(.L_x_92) ;  /* 0x0000004400e8d947 */ /* 0x002fec0003800000 */
.L_x_155:
[----:B-1----:R-:W-:Y:S01]  /*4980*/  @!P4 IADD3 R3, P0, PT, R32, 0x580, RZ ;  /* 0x000005802003c810 */ /* 0x002fe20007f1e0ff */
[----:B------:R-:W-:Y:S01]  /*4990*/  VOTEU.ALL UP1, P4 ;  /* 0x0000000000ff7886 */ /* 0x000fe20002020000 */
[----:B------:R-:W-:Y:S01]  /*49a0*/  UMOV UR20, 0x0 ;  /* 0x0000000000147882 */ /* 0x000fe20000000000 */
[----:B------:R-:W-:Y:S01]  /*49b0*/  UMOV UR21, 0x10000000 ;  /* 0x1000000000157882 */ /* 0x000fe20000000000 */
[----:B------:R-:W-:Y:S01]  /*49c0*/  @!P4 R2UR UR9, R3 ;  /* 0x000000000309c2ca */ /* 0x000fe200000e0000 */
[----:B------:R-:W-:Y:S01]  /*49d0*/  @!P4 IMAD.X R0, RZ, RZ, R33, P0 ;  /* 0x000000ffff00c224 */ /* 0x000fe200000e0621 */
[----:B------:R-:W-:Y:S01]  /*49e0*/  @!UP1 UIADD3 UR10, UPT, UPT, UR18, 0x40, URZ ;  /* 0x00000040120a9890 */ /* 0x000fe2000fffe0ff */
[----:B------:R-:W-:Y:S01]  /*49f0*/  ISETP.NE.AND P0, PT, R30, 0x2, PT ;  /* 0x000000021e00780c */ /* 0x000fe20003f05270 */
[----:B------:R-:W-:Y:S01]  /*4a00*/  UMOV UR11, UR19 ;  /* 0x00000013000b7c82 */ /* 0x000fe20008000000 */
[----:B------:R-:W-:Y:S01]  /*4a10*/  UMOV UR12, UR36 ;  /* 0x00000024000c7c82 */ /* 0x000fe20008000000 */
[----:B------:R-:W-:Y:S01]  /*4a20*/  @!P4 R2UR UR8, R0 ;  /* 0x000000000008c2ca */ /* 0x000fe200000e0000 */
[----:B------:R-:W-:Y:S01]  /*4a30*/  IMAD.IADD R20, R8, 0x1, R152 ;  /* 0x0000000108147824 */ /* 0x000fe200078e0298 */
[----:B------:R-:W-:Y:S01]  /*4a40*/  @P3 R2UR UR36, R28 ;  /* 0x000000001c2432ca */ /* 0x000fe200000e0000 */
[----:B------:R-:W-:Y:S01]  /*4a50*/  IMAD.IADD R21, R13, 0x1, R154 ;  /* 0x000000010d157824 */ /* 0x000fe200078e029a */
[----:B------:R-:W-:Y:S02]  /*4a60*/  SEL R0, RZ, 0x1, P0 ;  /* 0x00000001ff007807 */ /* 0x000fe40000000000 */
[----:B------:R-:W-:Y:S01]  /*4a70*/  LOP3.LUT R31, R31, 0x1, RZ, 0x3c, !PT ;  /* 0x000000011f1f7812 */ /* 0x000fe200078e3cff */
[----:B------:R-:W-:Y:S01]  /*4a80*/  IMAD.U32 R10, RZ, RZ, UR9 ;  /* 0x00000009ff0a7e24 */ /* 0x000fe2000f8e00ff */
[----:B------:R-:W-:Y:S01]  /*4a90*/  @!UP1 UIADD3 UR9, UPT, UPT, UR6, 0x38, URZ ;  /* 0x0000003806099890 */ /* 0x000fe2000fffe0ff */
[----:B------:R-:W-:Y:S02]  /*4aa0*/  LOP3.LUT R29, R29, R0, RZ, 0x3c, !PT ;  /* 0x000000001d1d7212 */ /* 0x000fe400078e3cff */
[----:B------:R-:W-:Y:S02]  /*4ab0*/  SEL R30, R30, RZ, P0 ;  /* 0x000000ff1e1e7207 */ /* 0x000fe40000000000 */
[----:B------:R-:W-:Y:S01]  /*4ac0*/  IMAD.U32 R11, RZ, RZ, UR8 ;  /* 0x00000008ff0b7e24 */ /* 0x000fe2000f8e00ff */
[----:B------:R-:W-:Y:S01]  /*4ad0*/  @!P4 R2UR UR14, R10 ;  /* 0x000000000a0ec2ca */ /* 0x000fe200000e0000 */
[----:B------:R-:W-:Y:S01]  /*4ae0*/  @!UP1 UIADD3 UR8, UPT, UPT, UR6, 0x2200, URZ ;  /* 0x0000220006089890 */ /* 0x000fe2000fffe0ff */
[----:B------:R-:W-:Y:S02]  /*4af0*/  VOTEU.ALL UP1, P4 ;  /* 0x0000000000ff7886 */ /* 0x000fe40002020000 */
[----:B------:R-:W-:Y:S11]  /*4b00*/  @!P4 R2UR UR15, R11 ;  /* 0x000000000b0fc2ca */ /* 0x000ff600000e0000 */
[----:B------:R-:W-:Y:S02]  /*4b10*/  @!UPT UIADD3 URZ, UPT, UPT, URZ, URZ, URZ ;  /* 0x000000fffffff290 */ /* 0x000fe4000fffe0ff */
[----:B------:R2:W-:Y:S01]  /*4b20*/  @!UP1 UTMALDG.3D [UR8], [UR14], desc[UR20] ;  /* 0x000014080e0095b4 */ /* 0x0005e20008011000 */
[----:B------:R2:W-:Y:S01]  /*4b30*/  @!P4 SYNCS.ARRIVE.TRANS64.RED.A0TR RZ, [UR6+0x38], R23 ;  /* 0x00003817ffffc9a7 */ /* 0x0005e20008300406 */
[----:B------:R-:W-:Y:S01]  /*4b40*/  UPLOP3.LUT UP1, UPT, UPT, UPT, UPT, 0x80, 0x8 ;  /* 0x000000000008789c */ /* 0x000fe20003f2f070 */
[----:B------:R-:W-:Y:S01]  /*4b50*/  SYNCS.ARRIVE.TRANS64.RED.A1T0 RZ, [UR13], RZ ;  /* 0x000000ffffff79a7 */ /* 0x000fe2000810040d */
[----:B------:R-:W-:Y:S09]  /*4b60*/  @P3 BRA `(.L_x_93) ;  /* 0xfffffff400503947 */ /* 0x000ff2000383ffff */
[----:B------:R-:W-:-:S04]  /*4b70*/  SHF.L.U32 R3, R31, 0x1f, RZ ;  /* 0x0000001f1f037819 */ /* 0x000fc800000006ff */
[----:B------:R-:W1:Y:S02]  /*4b80*/  SYNCS.PHASECHK.TRANS64.TRYWAIT P0, [UR6+0x40], R3 ;  /* 0x00004003ff0075a7 */ /* 0x000e640008001106 */
[----:B-1----:R-:W-:Y:S05]  /*4b90*/  @!P0 BRA `(.L_x_94) ;  /* 0x0000004400788947 */ /* 0x002fea0003800000 */
.L_x_157:
[----:B-1----:R-:W-:-:S07]  /*4ba0*/  MOV R0, UR6 ;  /* 0x0000000600007c02 */ /* 0x002fce0008000f00 */
.L_x_95:
[----:B-1----:R-:W-:-:S04]  /*4bb0*/  SHF.L.U32 R3, R31, 0x1f, RZ ;  /* 0x0000001f1f037819 */ /* 0x002fc800000006ff */
[----:B------:R1:W4:Y:S03]  /*4bc0*/  SYNCS.PHASECHK.TRANS64.TRYWAIT P0, [R0+URZ+0x48], R3 ;  /* 0x00004803000075a7 */ /* 0x00032600080011ff */
[----:B----4-:R-:W-:Y:S05]  /*4bd0*/  @!P0 NANOSLEEP.SYNCS 0x989680 ;  /* 0x009896800000895d */ /* 0x010fea0003900000 */
[----:B------:R-:W4:Y:S02]  /*4be0*/  @!P0 SYNCS.PHASECHK.TRANS64 P0, [R0+URZ+0x48], R3 ;  /* 0x00004803000085a7 */ /* 0x000f2400080010ff */
[----:B--2-4-:R-:W-:Y:S05]  /*4bf0*/  @P0 EXIT ;  /* 0x000000000000094d */ /* 0x014fea0003800000 */
[----:B------:R-:W-:Y:S05]  /*4c00*/  BRA `(.L_x_95) ;  /* 0xfffffffc00e87947 */ /* 0x000fea000383ffff */
.L_x_84:
[----:B------:R-:W-:-:S06]  /*4c10*/  UISETP.GE.AND UP1, UPT, UR10, 0x4, UPT ;  /* 0x000000040a00788c */ /* 0x000fcc000bf26270 */
[----:B------:R-:W-:-:S13]  /*4c20*/  PLOP3.LUT P0, PT, PT, PT, UP1, 0x80, 0x8 ;  /* 0x000000000008781c */ /* 0x000fda0003f0f018 */
[----:B------:R-:W-:Y:S05]  /*4c30*/  @!P0 EXIT ;  /* 0x000000000000894d */ /* 0x000fea0003800000 */
[----:B------:R-:W-:Y:S01]  /*4c40*/  BAR.SYNC.DEFER_BLOCKING 0x6, 0xa0 ;  /* 0x0182800000007b1d */ /* 0x000fe20000010000 */
[C---:B------:R-:W-:Y:S01]  /*4c50*/  IMAD.U32 R79, R169.reuse, 0x10000, RZ ;  /* 0x00010000a94f7824 */ /* 0x040fe200078e00ff */
[C---:B------:R-:W-:Y:S01]  /*4c60*/  R2P PR, R169.reuse, 0x6 ;  /* 0x00000006a9007804 */ /* 0x040fe20000000000 */
[----:B------:R-:W-:Y:S01]  /*4c70*/  IMAD.SHL.U32 R2, R169, 0x40, RZ ;  /* 0x00000040a9027824 */ /* 0x000fe200078e00ff */
[----:B------:R-:W-:Y:S01]  /*4c80*/  CS2R R162, SRZ ;  /* 0x0000000000a27805 */ /* 0x000fe2000001ff00 */
[----:B------:R-:W-:Y:S01]  /*4c90*/  IMAD.MOV.U32 R166, RZ, RZ, 0x20 ;  /* 0x00000020ffa67424 */ /* 0x000fe200078e00ff */
[----:B------:R-:W-:Y:S02]  /*4ca0*/  UMOV UR49, 0x400 ;  /* 0x0000040000317882 */ /* 0x000fe40000000000 */
[----:B------:R-:W1:Y:S01]  /*4cb0*/  LDC R159, c[0x0][0x370] ;  /* 0x0000dc00ff9f7b82 */ /* 0x000e620000000800 */
[----:B------:R-:W-:Y:S01]  /*4cc0*/  ULEA UR49, UR37, UR49, 0x18 ;  /* 0x0000003125317291 */ /* 0x000fe2000f8ec0ff */
[----:B------:R-:W-:Y:S01]  /*4cd0*/  LOP3.LUT R79, R79, 0x600000, RZ, 0xc0, !PT ;  /* 0x006000004f4f7812 */ /* 0x000fe200078ec0ff */
[----:B------:R-:W-:Y:S01]  /*4ce0*/  IMAD.SHL.U32 R155, R169, 0x8, RZ ;  /* 0x00000008a99b7824 */ /* 0x000fe200078e00ff */
[----:B------:R-:W-:Y:S01]  /*4cf0*/  LOP3.LUT R4, R2, 0x180, RZ, 0xc0, !PT ;  /* 0x0000018002047812 */ /* 0x000fe200078ec0ff */
[----:B------:R-:W-:Y:S01]  /*4d00*/  IMAD.MOV.U32 R167, RZ, RZ, 0x10 ;  /* 0x00000010ffa77424 */ /* 0x000fe200078e00ff */
[----:B------:R-:W-:Y:S01]  /*4d10*/  SEL R166, R166, 0xffffffe0, !P2 ;  /* 0xffffffe0a6a67807 */ /* 0x000fe20005000000 */
[----:B------:R-:W-:Y:S01]  /*4d20*/  UIADD3 UR4, UPT, UPT, UR49, 0x4200, URZ ;  /* 0x0000420031047890 */ /* 0x000fe2000fffe0ff */
[----:B------:R-:W2:Y:S01]  /*4d30*/  LDC R74, c[0x0][0xb0c] ;  /* 0x0002c300ff4a7b82 */ /* 0x000ea20000000800 */
[----:B------:R-:W-:Y:S01]  /*4d40*/  LOP3.LUT R155, R4, 0x30, R155, 0xf8, !PT ;  /* 0x00000030049b7812 */ /* 0x000fe200078ef89b */
[----:B------:R-:W-:Y:S01]  /*4d50*/  IMAD.MOV.U32 R76, RZ, RZ, RZ ;  /* 0x000000ffff4c7224 */ /* 0x000fe200078e00ff */
[----:B------:R-:W-:Y:S01]  /*4d60*/  SEL R167, R167, 0xfffffff0, !P1 ;  /* 0xfffffff0a7a77807 */ /* 0x000fe20004800000 */
[----:B------:R-:W-:Y:S01]  /*4d70*/  IMAD.MOV.U32 R164, RZ, RZ, RZ ;  /* 0x000000ffffa47224 */ /* 0x000fe200078e00ff */
[----:B------:R-:W-:Y:S01]  /*4d80*/  LOP3.LUT R155, R155, 0x1e40, R2, 0xf8, !PT ;  /* 0x00001e409b9b7812 */ /* 0x000fe200078ef802 */
[----:B------:R-:W-:Y:S01]  /*4d90*/  IMAD.MOV.U32 R172, RZ, RZ, RZ ;  /* 0x000000ffffac7224 */ /* 0x000fe200078e00ff */
[----:B------:R-:W-:Y:S01]  /*4da0*/  LOP3.LUT R169, R169, 0x60, RZ, 0xc0, !PT ;  /* 0x00000060a9a97812 */ /* 0x000fe200078ec0ff */
[----:B------:R-:W3:Y:S01]  /*4db0*/  LDC R157, c[0x0][0xb20] ;  /* 0x0002c800ff9d7b82 */ /* 0x000ee20000000800 */
[----:B------:R-:W4:Y:S01]  /*4dc0*/  LDS R0, [UR49+0x110] ;  /* 0x00011031ff007984 */ /* 0x000f220008000800 */
[----:B------:R-:W-:Y:S01]  /*4dd0*/  IMAD.MOV.U32 R161, RZ, RZ, RZ ;  /* 0x000000ffffa17224 */ /* 0x000fe200078e00ff */
[----:B------:R-:W1:Y:S01]  /*4de0*/  LDCU.64 UR52, c[0x0][0x348] ;  /* 0x00006900ff3477ac */ /* 0x000e620008000a00 */
[----:B------:R-:W-:Y:S01]  /*4df0*/  IMAD.U32 R168, RZ, RZ, UR4 ;  /* 0x00000004ffa87e24 */ /* 0x000fe2000f8e00ff */
[----:B------:R-:W1:Y:S03]  /*4e00*/  LDCU.64 UR38, c[0x0][0x888] ;  /* 0x00011100ff2677ac */ /* 0x000e660008000a00 */
[----:B------:R-:W1:Y:S01]  /*4e10*/  LDC R73, c[0x0][0xb30] ;  /* 0x0002cc00ff497b82 */ /* 0x000e620000000800 */
[----:B------:R-:W1:Y:S01]  /*4e20*/  LDCU.64 UR44, c[0x0][0x890] ;  /* 0x00011200ff2c77ac */ /* 0x000e620008000a00 */
[----:B------:R-:W-:-:S06]  /*4e30*/  UIADD3 UR48, UPT, UPT, UR49, 0x200, URZ ;  /* 0x0000020031307890 */ /* 0x000fcc000fffe0ff */
[----:B------:R-:W1:Y:S08]  /*4e40*/  LDC.64 R150, c[0x0][0xb10] ;  /* 0x0002c400ff967b82 */ /* 0x000e700000000a00 */
[----:B------:R-:W1:Y:S08]  /*4e50*/  LDC.64 R70, c[0x0][0xb18] ;  /* 0x0002c600ff467b82 */ /* 0x000e700000000a00 */
[----:B------:R-:W1:Y:S08]  /*4e60*/  LDC.64 R68, c[0x0][0xb28] ;  /* 0x0002ca00ff447b82 */ /* 0x000e700000000a00 */
[----:B------:R-:W1:Y:S01]  /*4e70*/  LDC.64 R148, c[0x0][0x8b0] ;  /* 0x00022c00ff947b82 */ /* 0x000e620000000a00 */
[----:B----4-:R-:W-:Y:S01]  /*4e80*/  IMAD.IADD R79, R0, 0x1, R79 ;  /* 0x00000001004f7824 */ /* 0x010fe200078e024f */
[----:B------:R-:W-:-:S04]  /*4e90*/  SHF.R.S32.HI R0, RZ, 0x4, R166 ;  /* 0x00000004ff007819 */ /* 0x000fc800000114a6 */
[----:B------:R-:W-:Y:S02]  /*4ea0*/  LEA.HI.SX32 R165, R167, R0, 0x1c ;  /* 0x00000000a7a57211 */ /* 0x000fe400078fe2ff */
[----:B------:R-:W4:Y:S08]  /*4eb0*/  LDC.64 R146, c[0x0][0x8a8] ;  /* 0x00022a00ff927b82 */ /* 0x000f300000000a00 */
[----:B--23--:R-:W1:Y:S02]  /*4ec0*/  LDC R158, c[0x0][0x374] ;  /* 0x0000dd00ff9e7b82 */ /* 0x00ce640000000800 */
.L_x_121:
[C---:B------:R-:W-:Y:S02]  /*4ed0*/  LEA R0, R172.reuse, UR49, 0x3 ;  /* 0x00000031ac007c11 */ /* 0x040fe4000f8e18ff */
[----:B------:R-:W-:Y:S02]  /*4ee0*/  SHF.L.U32 R3, R163, 0x1f, RZ ;  /* 0x0000001fa3037819 */ /* 0x000fe400000006ff */
[----:B-1----:R-:W-:Y:S02]  /*4ef0*/  LEA R16, R172, UR49, 0x4 ;  /* 0x00000031ac107c11 */ /* 0x002fe4000f8e20ff */
[----:B------:R-:W2:Y:S02]  /*4f00*/  SYNCS.PHASECHK.TRANS64.TRYWAIT P0, [R0+URZ+0x60], R3 ;  /* 0x00006003000075a7 */ /* 0x000ea400080011ff */
[----:B--2---:R-:W-:Y:S05]  /*4f10*/  @!P0 BRA `(.L_x_96) ;  /* 0x0000004000b08947 */ /* 0x004fea0003800000 */
.L_x_158:
[----:B------:R-:W3:Y:S01]  /*4f20*/  LDC.64 R12, c[0x0][0xb10] ;  /* 0x0002c400ff0c7b82 */ /* 0x000ee20000000a00 */
[----:B------:R-:W4:Y:S01]  /*4f30*/  LDS.128 R16, [R16+0xf0] ;  /* 0x0000f00010107984 */ /* 0x000f220000000c00 */
[----:B-1----:R-:W-:Y:S01]  /*4f40*/  ISETP.NE.AND P1, PT, R73, 0x1, PT ;  /* 0x000000014900780c */ /* 0x002fe20003f25270 */
[----:B--2---:R-:W-:Y:S01]  /*4f50*/  VIADD R0, R0, 0x70 ;  /* 0x0000007000007836 */ /* 0x004fe20000000000 */
[----:B------:R-:W-:Y:S04]  /*4f60*/  ISETP.GE.AND P0, PT, R72, 0x1, PT ;  /* 0x000000014800780c */ /* 0x000fe80003f06270 */
[----:B------:R-:W1:Y:S01]  /*4f70*/  LDC.64 R10, c[0x0][0xb18] ;  /* 0x0002c600ff0a7b82 */ /* 0x000e620000000a00 */
[----:B------:R-:W-:Y:S01]  /*4f80*/  PRMT R0, RZ, 0x654, R0 ;  /* 0x00000654ff007816 */ /* 0x000fe20000000000 */
[----:B------:R-:W-:Y:S01]  /*4f90*/  @!PT LDS RZ, [RZ] ;  /* 0x00000000fffff984 */ /* 0x000fe20000000800 */
[----:B------:R-:W-:Y:S01]  /*4fa0*/  @!PT LDS RZ, [RZ] ;  /* 0x00000000fffff984 */ /* 0x000fe20000000800 */
[----:B------:R-:W-:Y:S01]  /*4fb0*/  @!PT LDS RZ, [RZ] ;  /* 0x00000000fffff984 */ /* 0x000fe20000000800 */
[----:B------:R-:W-:Y:S01]  /*4fc0*/  @!PT LDS RZ, [RZ] ;  /* 0x00000000fffff984 */ /* 0x000fe20000000800 */
[----:B------:R2:W-:Y:S06]  /*4fd0*/  MEMBAR.ALL.CTA ;  /* 0x0000000000007992 */ /* 0x0005ec0000008000 */
[----:B--2---:R-:W2:Y:S01]  /*4fe0*/  FENCE.VIEW.ASYNC.S ;  /* 0x00000000000073c6 */ /* 0x004ea20000000000 */
[----:B------:R-:W1:Y:S08]  /*4ff0*/  @!P1 LDC R14, c[0x0][0xb20] ;  /* 0x0002c800ff0e9b82 */ /* 0x000e700000000800 */
[----:B------:R-:W1:Y:S01]  /*5000*/  @!P1 LDC R9, c[0x0][0xb0c] ;  /* 0x0002c300ff099b82 */ /* 0x000e620000000800 */
[----:B--2---:R2:W-:Y:S01]  /*5010*/  SYNCS.ARRIVE.TRANS64.RED.A1T0 RZ, [R0+URZ], RZ ;  /* 0x000000ff00ff79a7 */ /* 0x0045e200081004ff */
[----:B----4-:R-:W-:Y:S04]  /*5020*/  LOP3.LUT P4, RZ, R18, 0x1, RZ, 0xc0, !PT ;  /* 0x0000000112ff7812 */ /* 0x010fe8000788c0ff */
[----:B------:R-:W-:Y:S09]  /*5030*/  P2R R170, PR, RZ, 0x10 ;  /* 0x00000010ffaa7803 */ /* 0x000ff20000000000 */
[----:B------:R-:W-:Y:S02]  /*5040*/  @P4 MOV R77, R16 ;  /* 0x00000010004d4202 */ /* 0x000fe40000000f00 */
[----:B------:R-:W-:Y:S01]  /*5050*/  @P4 LOP3.LUT R75, R17, 0xffff, RZ, 0xc0, !PT ;  /* 0x0000ffff114b4812 */ /* 0x000fe200078ec0ff */
[----:B--23--:R-:W-:Y:S06]  /*5060*/  @!P0 BRA `(.L_x_97) ;  /* 0x0000000000a48947 */ /* 0x00cfec0003800000 */
[----:B------:R-:W-:Y:S01]  /*5070*/  IMAD.HI.U32 R24, R158, R71, RZ ;  /* 0x000000479e187227 */ /* 0x000fe200078e00ff */
[----:B------:R-:W-:Y:S02]  /*5080*/  ISETP.NE.AND P0, PT, R70, 0x1, PT ;  /* 0x000000014600780c */ /* 0x000fe40003f05270 */
[----:B------:R-:W-:Y:S01]  /*5090*/  ISETP.NE.AND P2, PT, R72, 0x1, PT ;  /* 0x000000014800780c */ /* 0x000fe20003f45270 */
[-C--:B------:R-:W-:Y:S01]  /*50a0*/  IMAD.HI.U32 R22, R159, R150.reuse, RZ ;  /* 0x000000969f167227 */ /* 0x080fe200078e00ff */
[----:B------:R-:W-:Y:S02]  /*50b0*/  SHF.R.U32.HI R23, RZ, R157, R24 ;  /* 0x0000009dff177219 */ /* 0x000fe40000011618 */
[----:B------:R-:W-:Y:S01]  /*50c0*/  ISETP.NE.AND P3, PT, R74, 0x1, PT ;  /* 0x000000014a00780c */ /* 0x000fe20003f65270 */
[----:B------:R-:W-:Y:S01]  /*50d0*/  IMAD.HI.U32 R28, R75, R71, RZ ;  /* 0x000000474b1c7227 */ /* 0x000fe200078e00ff */
[----:B------:R-:W-:Y:S02]  /*50e0*/  SHF.R.U32.HI R22, RZ, R151, R22 ;  /* 0x00000097ff167219 */ /* 0x000fe40000011616 */
[----:B------:R-:W-:Y:S01]  /*50f0*/  SEL R3, R158, R23, !P0 ;  /* 0x000000179e037207 */ /* 0x000fe20004000000 */
[----:B------:R-:W-:Y:S01]  /*5100*/  IMAD.HI.U32 R26, R77, R150, RZ ;  /* 0x000000964d1a7227 */ /* 0x000fe200078e00ff */
[----:B------:R-:W-:Y:S03]  /*5110*/  SEL R7, R159, R22, !P3 ;  /* 0x000000169f077207 */ /* 0x000fe60005800000 */
[-C--:B------:R-:W-:Y:S01]  /*5120*/  IMAD.HI.U32 R22, R3, R68.reuse, RZ ;  /* 0x0000004403167227 */ /* 0x080fe200078e00ff */
[----:B------:R-:W-:Y:S03]  /*5130*/  SHF.R.U32.HI R26, RZ, R151, R26 ;  /* 0x00000097ff1a7219 */ /* 0x000fe6000001161a */
[----:B------:R-:W-:Y:S01]  /*5140*/  IMAD.HI.U32 R24, R7, R68, RZ ;  /* 0x0000004407187227 */ /* 0x000fe200078e00ff */
[----:B------:R-:W-:Y:S02]  /*5150*/  @P2 SHF.R.U32.HI R3, RZ, R69, R22 ;  /* 0x00000045ff032219 */ /* 0x000fe40000011616 */
[----:B------:R-:W-:Y:S02]  /*5160*/  SHF.R.U32.HI R22, RZ, R157, R28 ;  /* 0x0000009dff167219 */ /* 0x000fe4000001161c */
[----:B------:R-:W-:Y:S01]  /*5170*/  @P2 SHF.R.U32.HI R7, RZ, R69, R24 ;  /* 0x00000045ff072219 */ /* 0x000fe20000011618 */
[C---:B------:R-:W-:Y:S01]  /*5180*/  IMAD R2, R72.reuse, R3, RZ ;  /* 0x0000000348027224 */ /* 0x040fe200078e02ff */
[----:B------:R-:W-:Y:S02]  /*5190*/  SEL R5, R75, R22, !P0 ;  /* 0x000000164b057207 */ /* 0x000fe40004000000 */
[----:B------:R-:W-:Y:S01]  /*51a0*/  SEL R3, R77, R26, !P3 ;  /* 0x0000001a4d037207 */ /* 0x000fe20005800000 */
[----:B------:R-:W-:Y:S01]  /*51b0*/  IMAD R4, R72, R7, RZ ;  /* 0x0000000748047224 */ /* 0x000fe200078e02ff */
[C---:B------:R-:W-:Y:S01]  /*51c0*/  ISETP.GE.AND P0, PT, R5.reuse, R2, PT ;  /* 0x000000020500720c */ /* 0x040fe20003f06270 */
[----:B------:R-:W-:Y:S03]  /*51d0*/  IMAD.HI.U32 R6, R5, R68, RZ ;  /* 0x0000004405067227 */ /* 0x000fe600078e00ff */
[----:B------:R-:W-:Y:S01]  /*51e0*/  ISETP.GE.OR P0, PT, R3, R4, P0 ;  /* 0x000000040300720c */ /* 0x000fe20000706670 */
[----:B------:R-:W-:Y:S01]  /*51f0*/  IMAD.MOV R4, RZ, RZ, -R3 ;  /* 0x000000ffff047224 */ /* 0x000fe200078e0a03 */
[-C--:B------:R-:W-:Y:S03]  /*5200*/  SHF.R.U32.HI R6, RZ, R69.reuse, R6 ;  /* 0x00000045ff067219 */ /* 0x080fe60000011606 */
[----:B------:R-:W-:Y:S01]  /*5210*/  IMAD R77, R74, R4, R77 ;  /* 0x000000044a4d7224 */ /* 0x000fe200078e024d */
[----:B------:R-:W-:Y:S05]  /*5220*/  SEL R15, R5, R6, !P2 ;  /* 0x00000006050f7207 */ /* 0x000fea0005000000 */
[----:B------:R-:W-:Y:S02]  /*5230*/  IMAD.MOV R6, RZ, RZ, -R15 ;  /* 0x000000ffff067224 */ /* 0x000fe400078e0a0f */
[C---:B------:R-:W-:Y:S04]  /*5240*/  @!P0 IMAD.HI.U32 R2, R3.reuse, R68, RZ ;  /* 0x0000004403028227 */ /* 0x040fe800078e00ff */
[----:B------:R-:W-:Y:S01]  /*5250*/  IMAD R6, R72, R6, R5 ;  /* 0x0000000648067224 */ /* 0x000fe200078e0205 */
[----:B------:R-:W-:Y:S04]  /*5260*/  @!P0 SHF.R.U32.HI R2, RZ, R69, R2 ;  /* 0x00000045ff028219 */ /* 0x000fe80000011602 */
[----:B------:R-:W-:Y:S02]  /*5270*/  @!P0 SEL R0, R3, R2, !P2 ;  /* 0x0000000203008207 */ /* 0x000fe40005000000 */
[----:B------:R-:W-:Y:S02]  /*5280*/  IADD3 R2, PT, PT, -R5, RZ, RZ ;  /* 0x000000ff05027210 */ /* 0x000fe40007ffe1ff */
[----:B------:R-:W-:Y:S01]  /*5290*/  @!P0 IADD3 R8, PT, PT, R15, -R0, RZ ;  /* 0x800000000f088210 */ /* 0x000fe20007ffe0ff */
[----:B------:R-:W-:Y:S02]  /*52a0*/  @!P0 IMAD R0, R7, R6, R0 ;  /* 0x0000000607008224 */ /* 0x000fe400078e0200 */
[----:B------:R-:W-:Y:S02]  /*52b0*/  IMAD R75, R70, R2, R75 ;  /* 0x00000002464b7224 */ /* 0x000fe400078e024b */
[----:B------:R-:W-:Y:S02]  /*52c0*/  @!P0 IMAD R5, R8, R72, R3 ;  /* 0x0000004808058224 */ /* 0x000fe400078e0203 */
[----:B------:R-:W-:Y:S04]  /*52d0*/  @!P0 IMAD.MOV.U32 R3, RZ, RZ, R0 ;  /* 0x000000ffff038224 */ /* 0x000fe800078e0000 */
[----:B------:R-:W-:Y:S02]  /*52e0*/  IMAD R77, R3, R74, R77 ;  /* 0x0000004a034d7224 */ /* 0x000fe400078e024d */
[----:B------:R-:W-:Y:S07]  /*52f0*/  IMAD R75, R5, R70, R75 ;  /* 0x00000046054b7224 */ /* 0x000fee00078e024b */
.L_x_97:
[----:B-1----:R-:W-:Y:S01]  /*5300*/  @!P1 ISETP.NE.AND P0, PT, R10, 0x1, PT ;  /* 0x000000010a00980c */ /* 0x002fe20003f05270 */
[----:B------:R-:W-:Y:S01]  /*5310*/  @!P1 IMAD.HI.U32 R0, R77, R12, RZ ;  /* 0x0000000c4d009227 */ /* 0x000fe200078e00ff */
[----:B------:R-:W-:Y:S01]  /*5320*/  @!P1 ISETP.NE.AND P2, PT, R9, 0x1, PT ;  /* 0x000000010900980c */ /* 0x000fe20003f45270 */
[----:B------:R-:W-:Y:S01]  /*5330*/  ULOP3.LUT UP0, URZ, UR48, 0x1b0, URZ, 0xc0, !UPT ;  /* 0x000001b030ff7892 */ /* 0x000fe2000f80c0ff */
[----:B------:R-:W-:Y:S01]  /*5340*/  R2UR UR42, R21 ;  /* 0x00000000152a72ca */ /* 0x000fe200000e0000 */
[----:B------:R-:W-:Y:S01]  /*5350*/  @!P1 IMAD.HI.U32 R3, R75, R11, RZ ;  /* 0x0000000b4b039227 */ /* 0x000fe200078e00ff */
[----:B------:R-:W-:Y:S02]  /*5360*/  @!P1 SHF.R.U32.HI R0, RZ, R13, R0 ;  /* 0x0000000dff009219 */ /* 0x000fe40000011600 */
[----:B------:R-:W-:Y:S01]  /*5370*/  R2UR UR41, R20 ;  /* 0x00000000142972ca */ /* 0x000fe200000e0000 */
[----:B------:R-:W-:Y:S01]  /*5380*/  VIADD R172, R172, 0x1 ;  /* 0x00000001acac7836 */ /* 0x000fe20000000000 */
[----:B------:R-:W-:Y:S02]  /*5390*/  @!P1 SHF.R.U32.HI R2, RZ, R14, R3 ;  /* 0x0000000eff029219 */ /* 0x000fe40000011603 */
[----:B------:R-:W-:Y:S02]  /*53a0*/  @!P1 SEL R3, R77, R0, !P2 ;  /* 0x000000004d039207 */ /* 0x000fe40005000000 */
[----:B------:R-:W-:Y:S02]  /*53b0*/  @!P1 SEL R2, R75, R2, !P0 ;  /* 0x000000024b029207 */ /* 0x000fe40004000000 */
[----:B------:R-:W-:Y:S01]  /*53c0*/  @P4 SHF.R.U32.HI R160, RZ, 0x10, R17 ;  /* 0x00000010ffa04819 */ /* 0x000fe20000011611 */
[----:B------:R-:W-:Y:S02]  /*53d0*/  USHF.L.U32 UR42, UR42, 0x7, URZ ;  /* 0x000000072a2a7899 */ /* 0x000fe400080006ff */
[----:B------:R-:W-:Y:S02]  /*53e0*/  @!P1 IMAD.IADD R0, R2, 0x1, -R3 ;  /* 0x0000000102009824 */ /* 0x000fe400078e0a03 */
[----:B------:R-:W-:Y:S01]  /*53f0*/  @!P1 IMAD.IADD R2, R3, 0x1, -R2 ;  /* 0x0000000103029824 */ /* 0x000fe200078e0a02 */
[----:B------:R-:W-:Y:S01]  /*5400*/  USHF.L.U32 UR41, UR41, 0x7, URZ ;  /* 0x0000000729297899 */ /* 0x000fe200080006ff */
[----:B------:R-:W-:Y:S02]  /*5410*/  @!P1 IMAD R77, R0, R9, R77 ;  /* 0x00000009004d9224 */ /* 0x000fe400078e024d */
[----:B------:R-:W-:Y:S01]  /*5420*/  @!P1 IMAD R75, R2, R10, R75 ;  /* 0x0000000a024b9224 */ /* 0x000fe200078e024b */
[----:B------:R-:W-:Y:S08]  /*5430*/  BRA.U !UP0, `(.L_x_98) ;  /* 0x0000000108407547 */ /* 0x000ff0000b800000 */
[----:B------:R-:W1:Y:S01]  /*5440*/  LDCU.64 UR8, c[0x4][0x80] ;  /* 0x01001000ff0877ac */ /* 0x000e620008000a00 */
[----:B------:R-:W-:Y:S01]  /*5450*/  MOV R3, 0x0 ;  /* 0x0000000000037802 */ /* 0x000fe20000000f00 */
[----:B------:R-:W-:Y:S02]  /*5460*/  HFMA2 R12, -RZ, RZ, 0, 5.9604644775390625e-08 ;  /* 0x00000001ff0c7431 */ /* 0x000fe400000001ff */
[----:B------:R-:W-:Y:S02]  /*5470*/  IMAD.MOV.U32 R8, RZ, RZ, 0x70 ;  /* 0x00000070ff087424 */ /* 0x000fe400078e00ff */
[----:B------:R-:W-:Y:S01]  /*5480*/  IMAD.MOV.U32 R13, RZ, RZ, RZ ;  /* 0x000000ffff0d7224 */ /* 0x000fe200078e00ff */
[----:B------:R-:W2:Y:S01]  /*5490*/  LDCU.64 UR6, c[0x4][0x88] ;  /* 0x01001100ff0677ac */ /* 0x000ea20008000a00 */
[----:B------:R-:W3:Y:S01]  /*54a0*/  LDC.64 R2, c[0x4][R3] ;  /* 0x0100000003027b82 */ /* 0x000ee20000000a00 */
[----:B------:R-:W4:Y:S01]  /*54b0*/  LDCU.64 UR4, c[0x4][0x8] ;  /* 0x01000100ff0477ac */ /* 0x000f220008000a00 */
[----:B-1----:R-:W-:Y:S01]  /*54c0*/  MOV R5, UR9 ;  /* 0x0000000900057c02 */ /* 0x002fe20008000f00 */
[----:B------:R-:W-:Y:S01]  /*54d0*/  IMAD.U32 R4, RZ, RZ, UR8 ;  /* 0x00000008ff047e24 */ /* 0x000fe2000f8e00ff */
[----:B--2---:R-:W-:Y:S01]  /*54e0*/  MOV R7, UR7 ;  /* 0x0000000700077c02 */ /* 0x004fe20008000f00 */
[----:B------:R-:W-:Y:S01]  /*54f0*/  IMAD.U32 R6, RZ, RZ, UR6 ;  /* 0x00000006ff067e24 */ /* 0x000fe2000f8e00ff */
[----:B----4-:R-:W-:Y:S01]  /*5500*/  MOV R11, UR5 ;  /* 0x00000005000b7c02 */ /* 0x010fe20008000f00 */
[----:B------:R-:W-:Y:S02]  /*5510*/  IMAD.U32 R10, RZ, RZ, UR4 ;  /* 0x00000004ff0a7e24 */ /* 0x000fe4000f8e00ff */
[----:B------:R-:W-:Y:S07]  /*5520*/  LEPC R20, `(.L_x_98) ;  /* 0x000000001014794e */ /* 0x000fee0000000000 */
[----:B---3-5:R-:W-:Y:S05]  /*5530*/  CALL.ABS.NOINC R2 ;  /* 0x0000000002007343 */ /* 0x028fea0003c00000 */
.L_x_98:
[----:B------:R-:W-:Y:S01]  /*5540*/  LOP3.LUT P0, RZ, R168, 0x1b0, RZ, 0xc0, !PT ;  /* 0x000001b0a8ff7812 */ /* 0x000fe2000780c0ff */
[----:B------:R-:W-:Y:S11]  /*5550*/  BSSY.RECONVERGENT B6, `(.L_x_99) ;  /* 0x0000013000067945 */ /* 0x000ff60003800200 */
[----:B------:R-:W-:Y:S01]  /*5560*/  @!UPT UIADD3 URZ, UPT, UPT, URZ, URZ, URZ ;  /* 0x000000fffffff290 */ /* 0x000fe2000fffe0ff */
[----:B------:R-:W-:Y:S05]  /*5570*/  @!P0 BRA `(.L_x_100) ;  /* 0x0000000000408947 */ /* 0x000fea0003800000 */
        /* <DEDUP_REMOVED lines=16> */
.L_x_100:
[----:B------:R-:W-:Y:S05]  /*5680*/  BSYNC.RECONVERGENT B6 ;  /* 0x0000000000067941 */ /* 0x000fea0003800200 */
.L_x_99:
[----:B------:R-:W-:Y:S01]  /*5690*/  ISETP.NE.U32.AND P4, PT, R148, RZ, PT ;  /* 0x000000ff9400720c */ /* 0x000fe20003f85070 */
[----:B------:R-:W-:Y:S01]  /*56a0*/  UISETP.NE.AND UP2, UPT, UR50, URZ, UPT ;  /* 0x000000ff3200728c */ /* 0x000fe2000bf45270 */
[----:B------:R-:W-:Y:S01]  /*56b0*/  ISETP.NE.U32.AND P2, PT, RZ, UR38, PT ;  /* 0x00000026ff007c0c */ /* 0x000fe2000bf45070 */
[----:B------:R-:W-:Y:S01]  /*56c0*/  UISETP.NE.U32.AND UP1, UPT, UR44, URZ, UPT ;  /* 0x000000ff2c00728c */ /* 0x000fe2000bf25070 */
[----:B------:R-:W-:Y:S01]  /*56d0*/  ISETP.NE.AND.EX P4, PT, R149, RZ, PT, P4 ;  /* 0x000000ff9500720c */ /* 0x000fe20003f85340 */
[----:B------:R-:W-:Y:S01]  /*56e0*/  UPLOP3.LUT UP0, UPT, UPT, UPT, UPT, 0x40, 0x4 ;  /* 0x000000000004789c */ /* 0x000fe20003f0e870 */
[----:B------:R-:W-:Y:S01]  /*56f0*/  ISETP.NE.AND.EX P2, PT, RZ, UR39, PT, P2 ;  /* 0x00000027ff007c0c */ /* 0x000fe2000bf45320 */
[----:B------:R-:W-:Y:S01]  /*5700*/  UISETP.NE.AND.EX UP1, UPT, UR45, URZ, UPT, UP1 ;  /* 0x000000ff2d00728c */ /* 0x000fe2000bf25310 */
[----:B------:R-:W-:Y:S04]  /*5710*/  PLOP3.LUT P1, PT, PT, PT, UP2, 0x80, 0x8 ;  /* 0x000000000008781c */ /* 0x000fe80003f2f028 */
[----:B------:R-:W-:Y:S06]  /*5720*/  @UP2 UPLOP3.LUT UP0, UPT, UPT, UPT, UP1, 0x80, 0x8 ;  /* 0x000000000008289c */ /* 0x000fec0003f0f010 */
[----:B------:R-:W-:Y:S01]  /*5730*/  PLOP3.LUT P0, PT, PT, PT, UP0, 0x80, 0x8 ;  /* 0x000000000008781c */ /* 0x000fe20003f0f008 */
[----:B------:R-:W-:Y:S01]  /*5740*/  @!UPT UIADD3 URZ, UPT, UPT, URZ, URZ, URZ ;  /* 0x000000fffffff290 */ /* 0x000fe2000fffe0ff */
[----:B------:R-:W-:Y:S11]  /*5750*/  BRA.U !UP1, `(.L_x_101) ;  /* 0x0000000109387547 */ /* 0x000ff6000b800000 */
[----:B------:R-:W-:Y:S01]  /*5760*/  UISETP.NE.U32.AND UP0, UPT, UR38, URZ, UPT ;  /* 0x000000ff2600728c */ /* 0x000fe2000bf05070 */
[----:B------:R-:W-:Y:S02]  /*5770*/  HFMA2 R0, -RZ, RZ, 0, 5.9604644775390625e-08 ;  /* 0x00000001ff007431 */ /* 0x000fe400000001ff */
[----:B------:R-:W-:Y:S01]  /*5780*/  IMAD.MOV.U32 R153, RZ, RZ, 0x1 ;  /* 0x00000001ff997424 */ /* 0x000fe200078e00ff */
[----:B------:R-:W-:Y:S06]  /*5790*/  UISETP.NE.AND.EX UP0, UPT, UR39, URZ, UPT, UP0 ;  /* 0x000000ff2700728c */ /* 0x000fec000bf05300 */
[----:B------:R-:W-:Y:S05]  /*57a0*/  PLOP3.LUT P3, PT, PT, PT, UP0, 0x80, 0x8 ;  /* 0x000000000008781c */ /* 0x000fea0003f6f008 */
[----:B------:R-:W1:Y:S01]  /*57b0*/  @UP0 LDCU.64 UR6, c[0x0][0x888] ;  /* 0x00011100ff0607ac */ /* 0x000e620008000a00 */
[----:B------:R-:W-:Y:S07]  /*57c0*/  @UP0 UIMAD UR4, UR36, UR44, URZ ;  /* 0x0000002c240402a4 */ /* 0x000fee000f8e02ff */
[----:B------:R-:W-:Y:S01]  /*57d0*/  @!P3 PRMT R153, R0, 0x7610, R153 ;  /* 0x000076100099b816 */ /* 0x000fe20000000099 */
[----:B-1----:R-:W-:Y:S03]  /*57e0*/  @UP0 UIMAD.WIDE UR6, UR4, 0x4, UR6 ;  /* 0x00000004040608a5 */ /* 0x002fe6000f8e0206 */
[----:B------:R-:W1:Y:S03]  /*57f0*/  @!UP0 LDCU UR4, c[0x0][0x880] ;  /* 0x00011000ff0487ac */ /* 0x000e660008000800 */
[----:B------:R-:W-:Y:S01]  /*5800*/  IMAD.U32 R2, RZ, RZ, UR6 ;  /* 0x00000006ff027e24 */ /* 0x000fe2000f8e00ff */
[----:B------:R-:W-:Y:S05]  /*5810*/  MOV R3, UR7 ;  /* 0x0000000700037c02 */ /* 0x000fea0008000f00 */
[----:B-----5:R2:W5:Y:S02]  /*5820*/  @P3 LDG.E R82, desc[UR46][R2.64] ;  /* 0x0000002e02523981 */ /* 0x020564000c1e1900 */
[----:B-12---:R-:W-:Y:S02]  /*5830*/  @!P3 IMAD.U32 R82, RZ, RZ, UR4 ;  /* 0x00000004ff52be24 */ /* 0x006fe4000f8e00ff */
.L_x_101:
[----:B------:R-:W-:Y:S05]  /*5840*/  @!P4 BRA `(.L_x_102) ;  /* 0x000000000020c947 */ /* 0x000fea0003800000 */
[----:B------:R-:W-:Y:S04]  /*5850*/  ISETP.NE.U32.AND P3, PT, R146, RZ, PT ;  /* 0x000000ff9200720c */ /* 0x000fe80003f65070 */
[----:B------:R-:W-:Y:S11]  /*5860*/  ISETP.NE.AND.EX P3, PT, R147, RZ, PT, P3 ;  /* 0x000000ff9300720c */ /* 0x000ff60003f65330 */
[----:B------:R-:W-:Y:S02]  /*5870*/  @!UPT UIADD3 URZ, UPT, UPT, URZ, URZ, URZ ;  /* 0x000000fffffff290 */ /* 0x000fe4000fffe0ff */
[----:B------:R-:W1:Y:S01]  /*5880*/  @P3 LDC.64 R2, c[0x0][0x8a8] ;  /* 0x00022a00ff023b82 */ /* 0x000e620000000a00 */
[----:B------:R-:W-:Y:S04]  /*5890*/  @P3 IMAD R0, R148, UR36, RZ ;  /* 0x0000002494003c24 */ /* 0x000fe8000f8e02ff */
[----:B-1----:R-:W-:Y:S05]  /*58a0*/  @P3 IMAD.WIDE R2, R0, 0x4, R2 ;  /* 0x0000000400023825 */ /* 0x002fea00078e0202 */
[----:B-----5:R1:W5:Y:S02]  /*58b0*/  @P3 LDG.E R78, desc[UR46][R2.64] ;  /* 0x0000002e024e3981 */ /* 0x020364000c1e1900 */
[----:B-1----:R-:W2:Y:S02]  /*58c0*/  @!P3 LDC R78, c[0x0][0x8a0] ;  /* 0x00022800ff4ebb82 */ /* 0x002ea40000000800 */
.L_x_102:
[----:B-----5:R-:W-:Y:S01]  /*58d0*/  ISETP.NE.AND P4, PT, R82, RZ, PT ;  /* 0x000000ff5200720c */ /* 0x020fe20003f85270 */
[----:B------:R-:W-:Y:S01]  /*58e0*/  BSSY B1, `(.L_x_103) ;  /* 0x0000048000017945 */ /* 0x000fe20003800000 */
[----:B------:R-:W-:Y:S01]  /*58f0*/  SEL R5, RZ, 0xffffffff, P2 ;  /* 0xffffffffff057807 */ /* 0x000fe20001000000 */
[----:B------:R-:W-:Y:S01]  /*5900*/  IMAD.MOV.U32 R116, RZ, RZ, 0x1 ;  /* 0x00000001ff747424 */ /* 0x000fe200078e00ff */
[----:B------:R-:W-:Y:S01]  /*5910*/  LOP3.LUT P3, RZ, R153, 0xff, RZ, 0xc0, !PT ;  /* 0x000000ff99ff7812 */ /* 0x000fe2000786c0ff */
[----:B------:R-:W-:Y:S01]  /*5920*/  IMAD R80, R76, 0x80, R79 ;  /* 0x000000804c507824 */ /* 0x000fe200078e024f */
[----:B------:R-:W-:Y:S02]  /*5930*/  @P1 SEL R0, RZ, 0xffffffff, P4 ;  /* 0xffffffffff001807 */ /* 0x000fe40002000000 */
[----:B------:R-:W-:Y:S02]  /*5940*/  CS2R R110, SRZ ;  /* 0x00000000006e7805 */ /* 0x000fe4000001ff00 */
[----:B------:R-:W-:Y:S02]  /*5950*/  LEA R3, R162, UR49, 0x3 ;  /* 0x00000031a2037c11 */ /* 0x000fe4000f8e18ff */
[----:B------:R-:W-:Y:S02]  /*5960*/  CS2R R108, SRZ ;  /* 0x00000000006c7805 */ /* 0x000fe4000001ff00 */
[----:B------:R-:W-:Y:S02]  /*5970*/  @P0 SEL R0, R5, R0, !P3 ;  /* 0x0000000005000207 */ /* 0x000fe40005800000 */
[----:B------:R-:W-:Y:S02]  /*5980*/  CS2R R106, SRZ ;  /* 0x00000000006a7805 */ /* 0x000fe4000001ff00 */
[----:B------:R-:W-:Y:S02]  /*5990*/  LEA R171, R76, UR49, 0x3 ;  /* 0x000000314cab7c11 */ /* 0x000fe4000f8e18ff */
[----:B------:R-:W-:Y:S02]  /*59a0*/  CS2R R104, SRZ ;  /* 0x0000000000687805 */ /* 0x000fe4000001ff00 */
[----:B------:R-:W-:Y:S02]  /*59b0*/  @P1 LOP3.LUT R0, R0, 0x1, RZ, 0xc0, !PT ;  /* 0x0000000100001812 */ /* 0x000fe400078ec0ff */
[----:B------:R-:W-:Y:S02]  /*59c0*/  CS2R R98, SRZ ;  /* 0x0000000000627805 */ /* 0x000fe4000001ff00 */
[----:B------:R-:W-:Y:S02]  /*59d0*/  SHF.L.U32 R2, R164, 0x1f, RZ ;  /* 0x0000001fa4027819 */ /* 0x000fe400000006ff */
[----:B------:R-:W-:Y:S02]  /*59e0*/  CS2R R96, SRZ ;  /* 0x0000000000607805 */ /* 0x000fe4000001ff00 */
[----:B------:R-:W-:Y:S02]  /*59f0*/  ISETP.NE.U32.OR P6, PT, R0, 0x1, !P1 ;  /* 0x000000010000780c */ /* 0x000fe40004fc5470 */
[----:B------:R-:W-:Y:S02]  /*5a00*/  CS2R R90, SRZ ;  /* 0x00000000005a7805 */ /* 0x000fe4000001ff00 */
[----:B------:R-:W-:Y:S02]  /*5a10*/  PLOP3.LUT P2, PT, PT, PT, UP1, 0x80, 0x8 ;  /* 0x000000000008781c */ /* 0x000fe40003f4f018 */
[----:B------:R-:W-:Y:S02]  /*5a20*/  CS2R R88, SRZ ;  /* 0x0000000000587805 */ /* 0x000fe4000001ff00 */
[----:B------:R-:W-:Y:S02]  /*5a30*/  SEL R0, RZ, 0xffffffff, P4 ;  /* 0xffffffffff007807 */ /* 0x000fe40002000000 */
[----:B------:R-:W-:Y:S03]  /*5a40*/  P2R R92, PR, RZ, 0x40 ;  /* 0x00000040ff5c7803 */ /* 0x000fe60000000000 */
[----:B------:R-:W-:Y:S04]  /*5a50*/  @P6 SHF.L.U32 R4, R161, 0x1f, RZ ;  /* 0x0000001fa1046819 */ /* 0x000fe800000006ff */
[----:B------:R-:W-:Y:S01]  /*5a60*/  @P2 SEL R0, R5, R0, !P3 ;  /* 0x0000000005002207 */ /* 0x000fe20005800000 */
[----:B------:R-:W1:Y:S03]  /*5a70*/  @P6 SYNCS.PHASECHK.TRANS64.TRYWAIT P1, [R3+URZ+0x30], R4 ;  /* 0x00003004030065a7 */ /* 0x000e6600080211ff */
[----:B------:R-:W-:Y:S04]  /*5a80*/  LOP3.LUT R0, R0, 0x1, RZ, 0xc0, !PT ;  /* 0x0000000100007812 */ /* 0x000fe800078ec0ff */
[----:B------:R-:W-:Y:S04]  /*5a90*/  ISETP.NE.U32.AND P5, PT, R0, 0x1, PT ;  /* 0x000000010000780c */ /* 0x000fe80003fa5070 */
[----:B------:R-:W-:Y:S01]  /*5aa0*/  P2R R117, PR, RZ, 0x20 ;  /* 0x00000020ff757803 */ /* 0x000fe20000000000 */
[----:B------:R3:W4:Y:S01]  /*5ab0*/  SYNCS.PHASECHK.TRANS64.TRYWAIT P0, [R171+URZ+0x80], R2 ;  /* 0x00008002ab0075a7 */ /* 0x00072200080011ff */
[----:B-1----:R-:W-:Y:S01]  /*5ac0*/  @P6 SEL R116, RZ, 0x1, !P1 ;  /* 0x00000001ff746807 */ /* 0x002fe20004800000 */
[----:B---3--:R-:W-:Y:S06]  /*5ad0*/  @!P6 BRA `(.L_x_104) ;  /* 0x0000000000a0e947 */ /* 0x008fec0003800000 */
[----:B------:R-:W-:Y:S01]  /*5ae0*/  @P5 IMAD R7, R162, 0x2000, R155 ;  /* 0x00002000a2075824 */ /* 0x000fe200078e029b */
[----:B------:R-:W-:Y:S01]  /*5af0*/  ISETP.NE.AND P1, PT, R116, RZ, PT ;  /* 0x000000ff7400720c */ /* 0x000fe20003f25270 */
[----:B------:R-:W-:Y:S01]  /*5b00*/  BSSY B0, `(.L_x_105) ;  /* 0x0000011000007945 */ /* 0x000fe20003800000 */
[----:B------:R-:W-:Y:S01]  /*5b10*/  CS2R R90, SRZ ;  /* 0x00000000005a7805 */ /* 0x000fe2000001ff00 */
[----:B------:R-:W-:Y:S01]  /*5b20*/  @P5 VIADD R4, R7, UR49 ;  /* 0x0000003107045c36 */ /* 0x000fe20008000000 */
[----:B------:R-:W-:Y:S02]  /*5b30*/  CS2R R88, SRZ ;  /* 0x0000000000587805 */ /* 0x000fe4000001ff00 */
[----:B------:R-:W-:Y:S02]  /*5b40*/  CS2R R98, SRZ ;  /* 0x0000000000627805 */ /* 0x000fe4000001ff00 */
[----:B------:R-:W-:Y:S01]  /*5b50*/  CS2R R96, SRZ ;  /* 0x0000000000607805 */ /* 0x000fe2000001ff00 */
[--C-:B------:R-:W-:Y:S01]  /*5b60*/  @P5 IMAD.IADD R6, R167, 0x1, R4.reuse ;  /* 0x00000001a7065824 */ /* 0x100fe200078e0204 */
[----:B------:R-:W-:Y:S01]  /*5b70*/  CS2R R106, SRZ ;  /* 0x00000000006a7805 */ /* 0x000fe2000001ff00 */
[--C-:B------:R-:W-:Y:S01]  /*5b80*/  @P5 IMAD.IADD R5, R166, 0x1, R4.reuse ;  /* 0x00000001a6055824 */ /* 0x100fe200078e0204 */
[----:B------:R-:W-:Y:S01]  /*5b90*/  CS2R R104, SRZ ;  /* 0x0000000000687805 */ /* 0x000fe2000001ff00 */
[----:B------:R-:W-:Y:S01]  /*5ba0*/  @P5 IMAD R4, R165, 0x10, R4 ;  /* 0x00000010a5045824 */ /* 0x000fe200078e0204 */
[----:B------:R-:W-:Y:S02]  /*5bb0*/  CS2R R110, SRZ ;  /* 0x00000000006e7805 */ /* 0x000fe4000001ff00 */
[----:B------:R-:W-:Y:S01]  /*5bc0*/  CS2R R108, SRZ ;  /* 0x00000000006c7805 */ /* 0x000fe2000001ff00 */
[----:B------:R-:W-:Y:S06]  /*5bd0*/  @P1 BRA `(.L_x_106) ;  /* 0x00000000000c1947 */ /* 0x000fec0003800000 */
[----:B------:R-:W-:Y:S04]  /*5be0*/  SHF.L.U32 R0, R161, 0x1f, RZ ;  /* 0x0000001fa1007819 */ /* 0x000fe800000006ff */
[----:B------:R-:W1:Y:S02]  /*5bf0*/  SYNCS.PHASECHK.TRANS64.TRYWAIT P1, [R3+URZ+0x30], R0 ;  /* 0x00003000030075a7 */ /* 0x000e6400080211ff */
[----:B-1----:R-:W-:Y:S05]  /*5c00*/  @!P1 BRA `(.L_x_107) ;  /* 0x0000003400889947 */ /* 0x002fea0003800000 */
.L_x_106:
[----:B------:R-:W-:Y:S05]  /*5c10*/  BSYNC B0 ;  /* 0x0000000000007941 */ /* 0x000fea0003800000 */
.L_x_105:
[----:B------:R-:W-:Y:S01]  /*5c20*/  ISETP.NE.AND P1, PT, R117, RZ, PT ;  /* 0x000000ff7500720c */ /* 0x000fe20003f25270 */
[----:B-1----:R-:W-:Y:S02]  /*5c30*/  VIADD R3, R3, 0x40 ;  /* 0x0000004003037836 */ /* 0x002fe40000000000 */
[----:B------:R-:W-:Y:S02]  /*5c40*/  IMAD.U32 R0, RZ, RZ, UR37 ;  /* 0x00000025ff007e24 */ /* 0x000fe4000f8e00ff */
[----:B------:R-:W-:Y:S03]  /*5c50*/  VIADD R162, R162, 0x1 ;  /* 0x00000001a2a27836 */ /* 0x000fe60000000000 */
[----:B------:R-:W-:Y:S05]  /*5c60*/  PRMT R0, R0, 0x654, R3 ;  /* 0x0000065400007816 */ /* 0x000fea0000000003 */
[----:B------:R1:W3:Y:S04]  /*5c70*/  @P1 LDS.128 R88, [R7+UR49+0x200] ;  /* 0x0002003107581984 */ /* 0x0002e80008000c00 */
[----:B------:R1:W1:Y:S04]  /*5c80*/  @P1 LDS.128 R96, [R6+0x200] ;  /* 0x0002000006601984 */ /* 0x0002680000000c00 */
[----:B------:R1:W1:Y:S04]  /*5c90*/  @P1 LDS.128 R104, [R5+0x200] ;  /* 0x0002000005681984 */ /* 0x0002680000000c00 */
[----:B------:R1:W1:Y:S01]  /*5ca0*/  @P1 LDS.128 R108, [R4+0x200] ;  /* 0x00020000046c1984 */ /* 0x0002620000000c00 */
[C---:B------:R-:W-:Y:S01]  /*5cb0*/  ISETP.NE.AND P1, PT, R162.reuse, 0x2, PT ;  /* 0x00000002a200780c */ /* 0x040fe20003f25270 */
[----:B------:R-:W-:Y:S01]  /*5cc0*/  @!PT LDS RZ, [RZ] ;  /* 0x00000000fffff984 */ /* 0x000fe20000000800 */
[----:B------:R-:W-:Y:S01]  /*5cd0*/  @!PT LDS RZ, [RZ] ;  /* 0x00000000fffff984 */ /* 0x000fe20000000800 */
[----:B------:R-:W-:Y:S01]  /*5ce0*/  @!PT LDS RZ, [RZ] ;  /* 0x00000000fffff984 */ /* 0x000fe20000000800 */
[----:B------:R-:W-:Y:S01]  /*5cf0*/  @!PT LDS RZ, [RZ] ;  /* 0x00000000fffff984 */ /* 0x000fe20000000800 */
[----:B------:R5:W-:Y:S06]  /*5d00*/  MEMBAR.ALL.CTA ;  /* 0x0000000000007992 */ /* 0x000bec0000008000 */
[----:B-----5:R-:W5:Y:S01]  /*5d10*/  FENCE.VIEW.ASYNC.S ;  /* 0x00000000000073c6 */ /* 0x020f620000000000 */
[----:B------:R-:W-:Y:S01]  /*5d20*/  SEL R162, R162, RZ, P1 ;  /* 0x000000ffa2a27207 */ /* 0x000fe20000800000 */
[----:B-----5:R5:W-:Y:S02]  /*5d30*/  SYNCS.ARRIVE.TRANS64.RED.A1T0 RZ, [R0+URZ], RZ ;  /* 0x000000ff00ff79a7 */ /* 0x020be400081004ff */
[----:B-----5:R-:W-:Y:S04]  /*5d40*/  SEL R0, RZ, 0x1, P1 ;  /* 0x00000001ff007807 */ /* 0x020fe80000800000 */
[----:B---3--:R-:W-:Y:S02]  /*5d50*/  LOP3.LUT R161, R161, R0, RZ, 0x3c, !PT ;  /* 0x00000000a1a17212 */ /* 0x008fe400078e3cff */
.L_x_104:
[----:B------:R-:W-:Y:S05]  /*5d60*/  BSYNC B1 ;  /* 0x0000000000017941 */ /* 0x000fea0003800000 */
.L_x_103:
[----:B------:R-:W-:Y:S04]  /*5d70*/  SHF.R.U32.HI R3, RZ, 0x15, R80 ;  /* 0x00000015ff037819 */ /* 0x000fe80000011650 */
[----:B------:R-:W-:Y:S01]  /*5d80*/  LOP3.LUT P1, RZ, R3, 0x3, R156, 0x48, !PT ;  /* 0x0000000303ff7812 */ /* 0x000fe2000782489c */
[----:B------:R-:W-:Y:S01]  /*5d90*/  @!UPT UIADD3 URZ, UPT, UPT, URZ, URZ, URZ ;  /* 0x000000fffffff290 */ /* 0x000fe2000fffe0ff */
[----:B----4-:R-:W-:Y:S11]  /*5da0*/  @P0 BRA `(.L_x_108) ;  /* 0x0000000000080947 */ /* 0x010ff60003800000 */
[----:B------:R-:W3:Y:S02]  /*5db0*/  SYNCS.PHASECHK.TRANS64.TRYWAIT P0, [R171+URZ+0x80], R2 ;  /* 0x00008002ab0075a7 */ /* 0x000ee400080011ff */
[----:B---3--:R-:W-:Y:S05]  /*5dc0*/  @!P0 BRA `(.L_x_109) ;  /* 0x00000034002c8947 */ /* 0x008fea0003800000 */
.L_x_108:
[----:B------:R-:W-:Y:S05]  /*5dd0*/  @!P1 BRA `(.L_x_110) ;  /* 0x0000000000409947 */ /* 0x000fea0003800000 */
[----:B------:R-:W1:Y:S01]  /*5de0*/  LDCU.64 UR8, c[0x4][0x70] ;  /* 0x01000e00ff0877ac */ /* 0x000e620008000a00 */
[----:B------:R-:W-:Y:S01]  /*5df0*/  MOV R3, 0x0 ;  /* 0x0000000000037802 */ /* 0x000fe20000000f00 */
[----:B------:R-:W-:Y:S02]  /*5e00*/  HFMA2 R12, -RZ, RZ, 0, 5.9604644775390625e-08 ;  /* 0x00000001ff0c7431 */ /* 0x000fe400000001ff */
[----:B------:R-:W-:Y:S02]  /*5e10*/  IMAD.MOV.U32 R8, RZ, RZ, 0x192 ;  /* 0x00000192ff087424 */ /* 0x000fe400078e00ff */
[----:B------:R-:W-:Y:S01]  /*5e20*/  IMAD.MOV.U32 R13, RZ, RZ, RZ ;  /* 0x000000ffff0d7224 */ /* 0x000fe200078e00ff */
[----:B------:R-:W4:Y:S01]  /*5e30*/  LDCU.64 UR6, c[0x4][0x78] ;  /* 0x01000f00ff0677ac */ /* 0x000f220008000a00 */
[----:B---3--:R-:W3:Y:S01]  /*5e40*/  LDC.64 R2, c[0x4][R3] ;  /* 0x0100000003027b82 */ /* 0x008ee20000000a00 */
[----:B------:R-:W5:Y:S01]  /*5e50*/  LDCU.64 UR4, c[0x4][0x10] ;  /* 0x01000200ff0477ac */ /* 0x000f620008000a00 */
[----:B-1----:R-:W-:Y:S01]  /*5e60*/  MOV R5, UR9 ;  /* 0x0000000900057c02 */ /* 0x002fe20008000f00 */
[----:B------:R-:W-:Y:S01]  /*5e70*/  IMAD.U32 R4, RZ, RZ, UR8 ;  /* 0x00000008ff047e24 */ /* 0x000fe2000f8e00ff */
[----:B----4-:R-:W-:Y:S01]  /*5e80*/  MOV R7, UR7 ;  /* 0x0000000700077c02 */ /* 0x010fe20008000f00 */
[----:B------:R-:W-:Y:S01]  /*5e90*/  IMAD.U32 R6, RZ, RZ, UR6 ;  /* 0x00000006ff067e24 */ /* 0x000fe2000f8e00ff */
[----:B-----5:R-:W-:Y:S01]  /*5ea0*/  MOV R11, UR5 ;  /* 0x00000005000b7c02 */ /* 0x020fe20008000f00 */
[----:B------:R-:W-:Y:S02]  /*5eb0*/  IMAD.U32 R10, RZ, RZ, UR4 ;  /* 0x00000004ff0a7e24 */ /* 0x000fe4000f8e00ff */
[----:B------:R-:W-:Y:S07]  /*5ec0*/  LEPC R20, `(.L_x_110) ;  /* 0x000000001014794e */ /* 0x000fee0000000000 */
[----:B--23--:R-:W-:Y:S05]  /*5ed0*/  CALL.ABS.NOINC R2 ;  /* 0x0000000002007343 */ /* 0x00cfea0003c00000 */
.L_x_110:
[----:B------:R-:W-:Y:S01]  /*5ee0*/  SHF.L.U32 R83, R88, 0x10, RZ ;  /* 0x0000001058537819 */ /* 0x000fe200000006ff */
[----:B------:R-:W-:Y:S05]  /*5ef0*/  WARPSYNC.ALL ;  /* 0x0000000000007948 */ /* 0x000fea0003800000 */
[----:B------:R-:W-:Y:S01]  /*5f00*/  R2UR UR4, R80 ;  /* 0x00000000500472ca */ /* 0x000fe200000e0000 */
[----:B------:R-:W-:Y:S01]  /*5f10*/  BSSY.RECONVERGENT B0, `(.L_x_111) ;  /* 0x0000121000007945 */ /* 0x000fe20003800200 */
[----:B------:R-:W-:Y:S02]  /*5f20*/  ISETP.NE.AND P6, PT, R92, RZ, PT ;  /* 0x000000ff5c00720c */ /* 0x000fe40003fc5270 */
[----:B------:R-:W-:Y:S02]  /*5f30*/  IADD3 R119, PT, PT, R155, UR49, RZ ;  /* 0x000000319b777c10 */ /* 0x000fe4000fffe0ff */
[----:B------:R-:W-:Y:S02]  /*5f40*/  SHF.L.U32 R118, R165, 0x4, RZ ;  /* 0x00000004a5767819 */ /* 0x000fe400000006ff */
[-C--:B------:R-:W-:Y:S02]  /*5f50*/  IADD3 R175, PT, PT, R167, R119.reuse, RZ ;  /* 0x00000077a7af7210 */ /* 0x080fe40007ffe0ff */
[----:B------:R-:W-:Y:S02]  /*5f60*/  IADD3 R174, PT, PT, R166, R119, RZ ;  /* 0x00000077a6ae7210 */ /* 0x000fe40007ffe0ff */
[----:B------:R-:W-:Y:S01]  /*5f70*/  IADD3 R173, PT, PT, R119, R118, RZ ;  /* 0x0000007677ad7210 */ /* 0x000fe20007ffe0ff */
[----:B-1----:R-:W2:Y:S01]  /*5f80*/  LDTM.x64 R4, tmem[UR4] ;  /* 0x00000004000479ee */ /* 0x002ea20008340000 */
[C---:B------:R-:W-:Y:S02]  /*5f90*/  PRMT R81, R88.reuse, 0x8880, RZ ;  /* 0x0000888058517816 */ /* 0x040fe400000000ff */
[----:B------:R-:W-:Y:S02]  /*5fa0*/  SHF.R.S32.HI R83, RZ, 0x18, R83 ;  /* 0x00000018ff537819 */ /* 0x000fe40000011453 */
[----:B------:R-:W-:Y:S02]  /*5fb0*/  SHF.R.S32.HI R86, RZ, 0x18, R89 ;  /* 0x00000018ff567819 */ /* 0x000fe40000011459 */
[----:B------:R-:W-:Y:S02]  /*5fc0*/  SHF.L.U32 R84, R88, 0x8, RZ ;  /* 0x0000000858547819 */ /* 0x000fe400000006ff */
[----:B------:R-:W-:Y:S02]  /*5fd0*/  SHF.L.U32 R85, R89, 0x8, RZ ;  /* 0x0000000859557819 */ /* 0x000fe400000006ff */
[----:B------:R-:W-:Y:S02]  /*5fe0*/  SHF.R.S32.HI R84, RZ, 0x18, R84 ;  /* 0x00000018ff547819 */ /* 0x000fe40000011454 */
[----:B------:R-:W-:Y:S02]  /*5ff0*/  SHF.R.S32.HI R85, RZ, 0x18, R85 ;  /* 0x00000018ff557819 */ /* 0x000fe40000011455 */
[----:B------:R-:W-:Y:S02]  /*6000*/  SHF.L.U32 R87, R110, 0x8, RZ ;  /* 0x000000086e577819 */ /* 0x000fe400000006ff */
[----:B------:R-:W-:Y:S02]  /*6010*/  ISETP.NE.AND P0, PT, R169, RZ, PT ;  /* 0x000000ffa900720c */ /* 0x000fe40003f05270 */
[----:B------:R-:W-:Y:S02]  /*6020*/  SHF.R.S32.HI R87, RZ, 0x18, R87 ;  /* 0x00000018ff577819 */ /* 0x000fe40000011457 */
[----:B------:R-:W-:Y:S02]  /*6030*/  LEA R124, R162, UR49, 0x3 ;  /* 0x00000031a27c7c11 */ /* 0x000fe4000f8e18ff */
[----:B------:R-:W-:Y:S01]  /*6040*/  @P6 SHF.L.U32 R125, R161, 0x1f, RZ ;  /* 0x0000001fa17d6819 */ /* 0x000fe200000006ff */
[C---:B--2---:R-:W-:Y:S02]  /*6050*/  IMAD R0, R78.reuse, R4, RZ ;  /* 0x000000044e007224 */ /* 0x044fe400078e02ff */
[C---:B---3--:R-:W-:Y:S02]  /*6060*/  IMAD R2, R78.reuse, R5, RZ ;  /* 0x000000054e027224 */ /* 0x048fe400078e02ff */
[----:B------:R-:W-:Y:S02]  /*6070*/  IMAD R3, R78, R6, RZ ;  /* 0x000000064e037224 */ /* 0x000fe400078e02ff */
[-C--:B------:R-:W-:Y:S01]  /*6080*/  IMAD R0, R81, R82.reuse, R0 ;  /* 0x0000005251007224 */ /* 0x080fe200078e0200 */
[----:B------:R-:W-:Y:S01]  /*6090*/  SHF.R.S32.HI R81, RZ, 0x18, R88 ;  /* 0x00000018ff517819 */ /* 0x000fe20000011458 */
[-C--:B------:R-:W-:Y:S01]  /*60a0*/  IMAD R2, R83, R82.reuse, R2 ;  /* 0x0000005253027224 */ /* 0x080fe200078e0202 */
[C---:B------:R-:W-:Y:S01]  /*60b0*/  PRMT R83, R89.reuse, 0x8880, RZ ;  /* 0x0000888059537816 */ /* 0x040fe200000000ff */
[----:B------:R-:W-:Y:S01]  /*60c0*/  IMAD R3, R84, R82, R3 ;  /* 0x0000005254037224 */ /* 0x000fe200078e0203 */
[----:B------:R-:W-:Y:S01]  /*60d0*/  SHF.L.U32 R84, R89, 0x10, RZ ;  /* 0x0000001059547819 */ /* 0x000fe200000006ff */
[C---:B------:R-:W-:Y:S02]  /*60e0*/  IMAD R7, R78.reuse, R7, RZ ;  /* 0x000000074e077224 */ /* 0x040fe400078e02ff */
[C---:B------:R-:W-:Y:S01]  /*60f0*/  IMAD R4, R78.reuse, R8, RZ ;  /* 0x000000084e047224 */ /* 0x040fe200078e02ff */
[----:B------:R-:W-:Y:S01]  /*6100*/  SHF.R.S32.HI R84, RZ, 0x18, R84 ;  /* 0x00000018ff547819 */ /* 0x000fe20000011454 */
[----:B------:R-:W-:Y:S02]  /*6110*/  IMAD R5, R78, R9, RZ ;  /* 0x000000094e057224 */ /* 0x000fe400078e02ff */
[----:B------:R-:W-:Y:S01]  /*6120*/  IMAD R7, R81, R82, R7 ;  /* 0x0000005251077224 */ /* 0x000fe200078e0207 */
[----:B------:R-:W-:Y:S01]  /*6130*/  PRMT R81, R90, 0x8880, RZ ;  /* 0x000088805a517816 */ /* 0x000fe200000000ff */
[----:B------:R-:W-:Y:S02]  /*6140*/  IMAD R6, R78, R10, RZ ;  /* 0x0000000a4e067224 */ /* 0x000fe400078e02ff */
[-C--:B------:R-:W-:Y:S01]  /*6150*/  IMAD R4, R83, R82.reuse, R4 ;  /* 0x0000005253047224 */ /* 0x080fe200078e0204 */
[----:B------:R-:W-:Y:S01]  /*6160*/  I2IP.S8.S32.SAT R93, R7, R3, RZ ;  /* 0x00000003075d7239 */ /* 0x000fe200000014ff */
[----:B------:R-:W-:Y:S01]  /*6170*/  IMAD R5, R84, R82, R5 ;  /* 0x0000005254057224 */ /* 0x000fe200078e0205 */
[----:B------:R-:W-:Y:S01]  /*6180*/  SHF.L.U32 R83, R90, 0x10, RZ ;  /* 0x000000105a537819 */ /* 0x000fe200000006ff */
[----:B------:R-:W-:Y:S01]  /*6190*/  IMAD R11, R78, R11, RZ ;  /* 0x0000000b4e0b7224 */ /* 0x000fe200078e02ff */
[----:B------:R-:W-:Y:S01]  /*61a0*/  I2IP.S8.S32.SAT R92, R2, R0, R93 ;  /* 0x00000000025c7239 */ /* 0x000fe2000000145d */
[----:B------:R-:W-:Y:S01]  /*61b0*/  IMAD R6, R85, R82, R6 ;  /* 0x0000005255067224 */ /* 0x000fe200078e0206 */
[----:B------:R-:W-:Y:S01]  /*61c0*/  SHF.R.S32.HI R83, RZ, 0x18, R83 ;  /* 0x00000018ff537819 */ /* 0x000fe20000011453 */
[----:B------:R-:W-:Y:S01]  /*61d0*/  IMAD R8, R78, R12, RZ ;  /* 0x0000000c4e087224 */ /* 0x000fe200078e02ff */
[----:B------:R-:W-:Y:S01]  /*61e0*/  SHF.L.U32 R85, R90, 0x8, RZ ;  /* 0x000000085a557819 */ /* 0x000fe200000006ff */
[----:B------:R-:W-:Y:S02]  /*61f0*/  IMAD R9, R78, R13, RZ ;  /* 0x0000000d4e097224 */ /* 0x000fe400078e02ff */
[----:B------:R-:W-:Y:S01]  /*6200*/  IMAD R11, R86, R82, R11 ;  /* 0x00000052560b7224 */ /* 0x000fe200078e020b */
[----:B------:R-:W-:Y:S01]  /*6210*/  SHF.R.S32.HI R85, RZ, 0x18, R85 ;  /* 0x00000018ff557819 */ /* 0x000fe20000011455 */
[C---:B------:R-:W-:Y:S01]  /*6220*/  IMAD R10, R78.reuse, R14, RZ ;  /* 0x0000000e4e0a7224 */ /* 0x040fe200078e02ff */
[----:B------:R-:W-:Y:S01]  /*6230*/  SHF.R.S32.HI R86, RZ, 0x18, R91 ;  /* 0x00000018ff567819 */ /* 0x000fe2000001145b */
[----:B------:R-:W-:Y:S01]  /*6240*/  IMAD R8, R81, R82, R8 ;  /* 0x0000005251087224 */ /* 0x000fe200078e0208 */
[----:B------:R-:W-:Y:S01]  /*6250*/  I2IP.S8.S32.SAT R94, R11, R6, RZ ;  /* 0x000000060b5e7239 */ /* 0x000fe200000014ff */
[----:B------:R-:W-:Y:S01]  /*6260*/  IMAD R9, R83, R82, R9 ;  /* 0x0000005253097224 */ /* 0x000fe200078e0209 */
[C---:B------:R-:W-:Y:S01]  /*6270*/  PRMT R83, R91.reuse, 0x8880, RZ ;  /* 0x000088805b537816 */ /* 0x040fe200000000ff */
[----:B------:R-:W-:Y:S01]  /*6280*/  IMAD.U32 R84, R91, 0x10000, RZ ;  /* 0x000100005b547824 */ /* 0x000fe200078e00ff */
[----:B------:R-:W-:Y:S01]  /*6290*/  I2IP.S8.S32.SAT R93, R5, R4, R94 ;  /* 0x00000004055d7239 */ /* 0x000fe2000000145e */
[C---:B------:R-:W-:Y:S01]  /*62a0*/  IMAD R15, R78.reuse, R15, RZ ;  /* 0x0000000f4e0f7224 */ /* 0x040fe200078e02ff */
[----:B------:R-:W-:Y:S01]  /*62b0*/  SHF.R.S32.HI R81, RZ, 0x18, R90 ;  /* 0x00000018ff517819 */ /* 0x000fe2000001145a */
[----:B------:R-:W-:Y:S01]  /*62c0*/  IMAD R10, R85, R82, R10 ;  /* 0x00000052550a7224 */ /* 0x000fe200078e020a */
[----:B------:R-:W-:Y:S01]  /*62d0*/  SHF.R.S32.HI R84, RZ, 0x18, R84 ;  /* 0x00000018ff547819 */ /* 0x000fe20000011454 */
[C---:B------:R-:W-:Y:S01]  /*62e0*/  IMAD R12, R78.reuse, R16, RZ ;  /* 0x000000104e0c7224 */ /* 0x040fe200078e02ff */
[----:B------:R-:W-:Y:S01]  /*62f0*/  SHF.L.U32 R85, R91, 0x8, RZ ;  /* 0x000000085b557819 */ /* 0x000fe200000006ff */
[----:B------:R-:W-:Y:S02]  /*6300*/  IMAD R13, R78, R17, RZ ;  /* 0x000000114e0d7224 */ /* 0x000fe400078e02ff */
[----:B------:R-:W-:Y:S01]  /*6310*/  IMAD R15, R81, R82, R15 ;  /* 0x00000052510f7224 */ /* 0x000fe200078e020f */
[----:B------:R-:W-:Y:S01]  /*6320*/  PRMT R81, R96, 0x8880, RZ ;  /* 0x0000888060517816 */ /* 0x000fe200000000ff */
[----:B------:R-:W-:Y:S01]  /*6330*/  IMAD R14, R78, R18, RZ ;  /* 0x000000124e0e7224 */ /* 0x000fe200078e02ff */
[----:B------:R-:W-:Y:S01]  /*6340*/  SHF.R.S32.HI R85, RZ, 0x18, R85 ;  /* 0x00000018ff557819 */ /* 0x000fe20000011455 */
[----:B------:R-:W-:Y:S01]  /*6350*/  IMAD R12, R83, R82, R12 ;  /* 0x00000052530c7224 */ /* 0x000fe200078e020c */
[----:B------:R-:W-:Y:S01]  /*6360*/  I2IP.S8.S32.SAT R94, R15, R10, RZ ;  /* 0x0000000a0f5e7239 */ /* 0x000fe200000014ff */
[----:B------:R-:W-:Y:S01]  /*6370*/  IMAD R13, R84, R82, R13 ;  /* 0x00000052540d7224 */ /* 0x000fe200078e020d */
[----:B------:R-:W-:Y:S01]  /*6380*/  SHF.L.U32 R83, R96, 0x10, RZ ;  /* 0x0000001060537819 */ /* 0x000fe200000006ff */
[C---:B------:R-:W-:Y:S01]  /*6390*/  IMAD R19, R78.reuse, R19, RZ ;  /* 0x000000134e137224 */ /* 0x040fe200078e02ff */
[----:B------:R-:W-:Y:S01]  /*63a0*/  I2IP.S8.S32.SAT R94, R9, R8, R94 ;  /* 0x00000008095e7239 */ /* 0x000fe2000000145e */
[----:B------:R-:W-:Y:S01]  /*63b0*/  IMAD R14, R85, R82, R14 ;  /* 0x00000052550e7224 */ /* 0x000fe200078e020e */
[----:B------:R-:W-:Y:S01]  /*63c0*/  SHF.R.S32.HI R83, RZ, 0x18, R83 ;  /* 0x00000018ff537819 */ /* 0x000fe20000011453 */
[C---:B------:R-:W-:Y:S01]  /*63d0*/  IMAD R16, R78.reuse, R20, RZ ;  /* 0x000000144e107224 */ /* 0x040fe200078e02ff */
[----:B------:R-:W-:Y:S01]  /*63e0*/  SHF.L.U32 R84, R97, 0x10, RZ ;  /* 0x0000001061547819 */ /* 0x000fe200000006ff */
[----:B------:R-:W-:Y:S01]  /*63f0*/  IMAD R17, R78, R21, RZ ;  /* 0x000000154e117224 */ /* 0x000fe200078e02ff */
[----:B------:R-:W-:Y:S01]  /*6400*/  SHF.L.U32 R85, R96, 0x8, RZ ;  /* 0x0000000860557819 */ /* 0x000fe200000006ff */
[----:B------:R-:W-:Y:S01]  /*6410*/  IMAD R19, R86, R82, R19 ;  /* 0x0000005256137224 */ /* 0x000fe200078e0213 */
[----:B------:R-:W-:Y:S01]  /*6420*/  SHF.R.S32.HI R84, RZ, 0x18, R84 ;  /* 0x00000018ff547819 */ /* 0x000fe20000011454 */
[C---:B------:R-:W-:Y:S01]  /*6430*/  IMAD R18, R78.reuse, R22, RZ ;  /* 0x000000164e127224 */ /* 0x040fe200078e02ff */
[----:B------:R-:W-:Y:S01]  /*6440*/  SHF.R.S32.HI R85, RZ, 0x18, R85 ;  /* 0x00000018ff557819 */ /* 0x000fe20000011455 */
[----:B------:R-:W-:Y:S01]  /*6450*/  IMAD R16, R81, R82, R16 ;  /* 0x0000005251107224 */ /* 0x000fe200078e0210 */
[----:B------:R-:W-:Y:S01]  /*6460*/  I2IP.S8.S32.SAT R95, R19, R14, RZ ;  /* 0x0000000e135f7239 */ /* 0x000fe200000014ff */
[-C--:B------:R-:W-:Y:S01]  /*6470*/  IMAD R17, R83, R82.reuse, R17 ;  /* 0x0000005253117224 */ /* 0x080fe200078e0211 */
[----:B------:R-:W-:Y:S01]  /*6480*/  PRMT R83, R97, 0x8880, RZ ;  /* 0x0000888061537816 */ /* 0x000fe200000000ff */
[C---:B------:R-:W-:Y:S01]  /*6490*/  IMAD R23, R78.reuse, R23, RZ ;  /* 0x000000174e177224 */ /* 0x040fe200078e02ff */
[----:B------:R-:W-:Y:S01]  /*64a0*/  SHF.R.S32.HI R81, RZ, 0x18, R96 ;  /* 0x00000018ff517819 */ /* 0x000fe20000011460 */
[----:B------:R-:W-:Y:S01]  /*64b0*/  IMAD R18, R85, R82, R18 ;  /* 0x0000005255127224 */ /* 0x000fe200078e0212 */
[----:B------:R-:W-:Y:S01]  /*64c0*/  SHF.L.U32 R85, R97, 0x8, RZ ;  /* 0x0000000861557819 */ /* 0x000fe200000006ff */
[C---:B------:R-:W-:Y:S01]  /*64d0*/  IMAD R20, R78.reuse, R24, RZ ;  /* 0x000000184e147224 */ /* 0x040fe200078e02ff */
[----:B------:R-:W-:Y:S01]  /*64e0*/  I2IP.S8.S32.SAT R95, R13, R12, R95 ;  /* 0x0000000c0d5f7239 */ /* 0x000fe2000000145f */
[----:B------:R-:W-:Y:S01]  /*64f0*/  IMAD R21, R78, R25, RZ ;  /* 0x000000194e157224 */ /* 0x000fe200078e02ff */
[----:B------:R-:W-:Y:S01]  /*6500*/  SHF.R.S32.HI R85, RZ, 0x18, R85 ;  /* 0x00000018ff557819 */ /* 0x000fe20000011455 */
[----:B------:R-:W-:Y:S01]  /*6510*/  IMAD R23, R81, R82, R23 ;  /* 0x0000005251177224 */ /* 0x000fe200078e0217 */
[----:B------:R-:W-:Y:S01]  /*6520*/  PRMT R81, R98, 0x8880, RZ ;  /* 0x0000888062517816 */ /* 0x000fe200000000ff */
[----:B------:R-:W-:Y:S01]  /*6530*/  IMAD R22, R78, R26, RZ ;  /* 0x0000001a4e167224 */ /* 0x000fe200078e02ff */
[----:B------:R1:W-:Y:S01]  /*6540*/  STS.128 [R155+UR49+0x4200], R92 ;  /* 0x0042005c9b007988 */ /* 0x0003e20008000c31 */
[----:B------:R-:W-:Y:S01]  /*6550*/  IMAD R20, R83, R82, R20 ;  /* 0x0000005253147224 */ /* 0x000fe200078e0214 */
[----:B------:R-:W-:Y:S01]  /*6560*/  I2IP.S8.S32.SAT R100, R23, R18, RZ ;  /* 0x0000001217647239 */ /* 0x000fe200000014ff */
[----:B------:R-:W-:Y:S01]  /*6570*/  IMAD R21, R84, R82, R21 ;  /* 0x0000005254157224 */ /* 0x000fe200078e0215 */
[----:B------:R-:W-:Y:S01]  /*6580*/  SHF.R.S32.HI R86, RZ, 0x18, R97 ;  /* 0x00000018ff567819 */ /* 0x000fe20000011461 */
[----:B------:R-:W-:Y:S01]  /*6590*/  IMAD.U32 R83, R98, 0x10000, RZ ;  /* 0x0001000062537824 */ /* 0x000fe200078e00ff */
[----:B------:R-:W-:Y:S01]  /*65a0*/  I2IP.S8.S32.SAT R100, R17, R16, R100 ;  /* 0x0000001011647239 */ /* 0x000fe20000001464 */
[----:B------:R-:W-:Y:S01]  /*65b0*/  IMAD R27, R78, R27, RZ ;  /* 0x0000001b4e1b7224 */ /* 0x000fe200078e02ff */
[----:B------:R-:W-:Y:S01]  /*65c0*/  SHF.L.U32 R84, R99, 0x10, RZ ;  /* 0x0000001063547819 */ /* 0x000fe200000006ff */
[----:B------:R-:W-:Y:S01]  /*65d0*/  IMAD R22, R85, R82, R22 ;  /* 0x0000005255167224 */ /* 0x000fe200078e0216 */
[----:B------:R-:W-:Y:S01]  /*65e0*/  SHF.L.U32 R85, R98, 0x8, RZ ;  /* 0x0000000862557819 */ /* 0x000fe200000006ff */
[C---:B------:R-:W-:Y:S01]  /*65f0*/  IMAD R24, R78.reuse, R28, RZ ;  /* 0x0000001c4e187224 */ /* 0x040fe200078e02ff */
[----:B------:R-:W-:Y:S01]  /*6600*/  SHF.R.S32.HI R83, RZ, 0x18, R83 ;  /* 0x00000018ff537819 */ /* 0x000fe20000011453 */
[----:B------:R-:W-:Y:S01]  /*6610*/  IMAD R25, R78, R29, RZ ;  /* 0x0000001d4e197224 */ /* 0x000fe200078e02ff */
[----:B------:R-:W-:Y:S01]  /*6620*/  SHF.R.S32.HI R84, RZ, 0x18, R84 ;  /* 0x00000018ff547819 */ /* 0x000fe20000011454 */
[----:B------:R-:W-:Y:S01]  /*6630*/  IMAD R27, R86, R82, R27 ;  /* 0x00000052561b7224 */ /* 0x000fe200078e021b */
[----:B------:R-:W-:Y:S01]  /*6640*/  SHF.R.S32.HI R85, RZ, 0x18, R85 ;  /* 0x00000018ff557819 */ /* 0x000fe20000011455 */
[C---:B------:R-:W-:Y:S01]  /*6650*/  IMAD R26, R78.reuse, R30, RZ ;  /* 0x0000001e4e1a7224 */ /* 0x040fe200078e02ff */
[----:B------:R-:W-:Y:S01]  /*6660*/  SHF.R.S32.HI R86, RZ, 0x18, R99 ;  /* 0x00000018ff567819 */ /* 0x000fe20000011463 */
[----:B------:R-:W-:Y:S01]  /*6670*/  IMAD R24, R81, R82, R24 ;  /* 0x0000005251187224 */ /* 0x000fe200078e0218 */
[----:B------:R-:W-:Y:S01]  /*6680*/  I2IP.S8.S32.SAT R101, R27, R22, RZ ;  /* 0x000000161b657239 */ /* 0x000fe200000014ff */
[----:B------:R-:W-:Y:S01]  /*6690*/  IMAD R25, R83, R82, R25 ;  /* 0x0000005253197224 */ /* 0x000fe200078e0219 */
[----:B------:R-:W-:Y:S01]  /*66a0*/  SHF.R.S32.HI R81, RZ, 0x18, R98 ;  /* 0x00000018ff517819 */ /* 0x000fe20000011462 */
[C---:B------:R-:W-:Y:S01]  /*66b0*/  IMAD R31, R78.reuse, R31, RZ ;  /* 0x0000001f4e1f7224 */ /* 0x040fe200078e02ff */
[----:B------:R-:W-:Y:S01]  /*66c0*/  I2IP.S8.S32.SAT R101, R21, R20, R101 ;  /* 0x0000001415657239 */ /* 0x000fe20000001465 */
[----:B------:R-:W-:Y:S01]  /*66d0*/  IMAD R26, R85, R82, R26 ;  /* 0x00000052551a7224 */ /* 0x000fe200078e021a */
[C---:B------:R-:W-:Y:S01]  /*66e0*/  PRMT R83, R99.reuse, 0x8880, RZ ;  /* 0x0000888063537816 */ /* 0x040fe200000000ff */
[C---:B------:R-:W-:Y:S01]  /*66f0*/  IMAD R28, R78.reuse, R32, RZ ;  /* 0x000000204e1c7224 */ /* 0x040fe200078e02ff */
[----:B------:R-:W-:Y:S01]  /*6700*/  SHF.L.U32 R85, R99, 0x8, RZ ;  /* 0x0000000863557819 */ /* 0x000fe200000006ff */
[C---:B------:R-:W-:Y:S02]  /*6710*/  IMAD R29, R78.reuse, R33, RZ ;  /* 0x000000214e1d7224 */ /* 0x040fe400078e02ff */
[----:B------:R-:W-:Y:S01]  /*6720*/  IMAD R31, R81, R82, R31 ;  /* 0x00000052511f7224 */ /* 0x000fe200078e021f */
[----:B------:R-:W-:Y:S01]  /*6730*/  SHF.R.S32.HI R85, RZ, 0x18, R85 ;  /* 0x00000018ff557819 */ /* 0x000fe20000011455 */
[----:B------:R-:W-:Y:S01]  /*6740*/  IMAD R30, R78, R34, RZ ;  /* 0x000000224e1e7224 */ /* 0x000fe200078e02ff */
[----:B------:R-:W-:Y:S01]  /*6750*/  PRMT R81, R104, 0x8880, RZ ;  /* 0x0000888068517816 */ /* 0x000fe200000000ff */
[----:B------:R-:W-:Y:S01]  /*6760*/  IMAD R28, R83, R82, R28 ;  /* 0x00000052531c7224 */ /* 0x000fe200078e021c */
[----:B------:R-:W-:Y:S01]  /*6770*/  I2IP.S8.S32.SAT R102, R31, R26, RZ ;  /* 0x0000001a1f667239 */ /* 0x000fe200000014ff */
[----:B------:R-:W-:Y:S01]  /*6780*/  IMAD R29, R84, R82, R29 ;  /* 0x00000052541d7224 */ /* 0x000fe200078e021d */
[----:B------:R-:W-:Y:S01]  /*6790*/  SHF.L.U32 R83, R104, 0x10, RZ ;  /* 0x0000001068537819 */ /* 0x000fe200000006ff */
[----:B------:R-:W-:Y:S01]  /*67a0*/  IMAD R35, R78, R35, RZ ;  /* 0x000000234e237224 */ /* 0x000fe200078e02ff */
[----:B------:R-:W-:Y:S01]  /*67b0*/  I2IP.S8.S32.SAT R102, R25, R24, R102 ;  /* 0x0000001819667239 */ /* 0x000fe20000001466 */
[----:B------:R-:W-:Y:S01]  /*67c0*/  IMAD R30, R85, R82, R30 ;  /* 0x00000052551e7224 */ /* 0x000fe200078e021e */
[----:B------:R-:W-:Y:S01]  /*67d0*/  SHF.L.U32 R85, R104, 0x8, RZ ;  /* 0x0000000868557819 */ /* 0x000fe200000006ff */
[C---:B------:R-:W-:Y:S01]  /*67e0*/  IMAD R32, R78.reuse, R36, RZ ;  /* 0x000000244e207224 */ /* 0x040fe200078e02ff */
[----:B------:R-:W-:Y:S01]  /*67f0*/  SHF.R.S32.HI R83, RZ, 0x18, R83 ;  /* 0x00000018ff537819 */ /* 0x000fe20000011453 */
[----:B------:R-:W-:Y:S01]  /*6800*/  IMAD R33, R78, R37, RZ ;  /* 0x000000254e217224 */ /* 0x000fe200078e02ff */
[----:B------:R-:W-:Y:S01]  /*6810*/  SHF.R.S32.HI R85, RZ, 0x18, R85 ;  /* 0x00000018ff557819 */ /* 0x000fe20000011455 */
[----:B------:R-:W-:Y:S01]  /*6820*/  IMAD R35, R86, R82, R35 ;  /* 0x0000005256237224 */ /* 0x000fe200078e0223 */
[----:B------:R-:W-:Y:S01]  /*6830*/  PRMT R84, R105, 0x8880, RZ ;  /* 0x0000888069547816 */ /* 0x000fe200000000ff */
[----:B------:R-:W-:Y:S01]  /*6840*/  IMAD R34, R78, R38, RZ ;  /* 0x000000264e227224 */ /* 0x000fe200078e02ff */
[----:B------:R-:W-:Y:S01]  /*6850*/  SHF.L.U32 R86, R108, 0x10, RZ ;  /* 0x000000106c567819 */ /* 0x000fe200000006ff */
[----:B------:R-:W-:Y:S01]  /*6860*/  IMAD R32, R81, R82, R32 ;  /* 0x0000005251207224 */ /* 0x000fe200078e0220 */
[----:B------:R-:W-:Y:S01]  /*6870*/  SHF.R.S32.HI R81, RZ, 0x18, R104 ;  /* 0x00000018ff517819 */ /* 0x000fe20000011468 */
[C---:B------:R-:W-:Y:S01]  /*6880*/  IMAD R39, R78.reuse, R39, RZ ;  /* 0x000000274e277224 */ /* 0x040fe200078e02ff */
[----:B------:R-:W-:Y:S01]  /*6890*/  I2IP.S8.S32.SAT R103, R35, R30, RZ ;  /* 0x0000001e23677239 */ /* 0x000fe200000014ff */
[-C--:B------:R-:W-:Y:S02]  /*68a0*/  IMAD R33, R83, R82.reuse, R33 ;  /* 0x0000005253217224 */ /* 0x080fe400078e0221 */
[----:B------:R-:W-:Y:S01]  /*68b0*/  IMAD R34, R85, R82, R34 ;  /* 0x0000005255227224 */ /* 0x000fe200078e0222 */
[----:B------:R-:W-:Y:S01]  /*68c0*/  I2IP.S8.S32.SAT R103, R29, R28, R103 ;  /* 0x0000001c1d677239 */ /* 0x000fe20000001467 */
[C---:B------:R-:W-:Y:S01]  /*68d0*/  IMAD.U32 R83, R105.reuse, 0x10000, RZ ;  /* 0x0001000069537824 */ /* 0x040fe200078e00ff */
[----:B------:R-:W-:Y:S01]  /*68e0*/  SHF.L.U32 R85, R105, 0x8, RZ ;  /* 0x0000000869557819 */ /* 0x000fe200000006ff */
[----:B------:R-:W-:Y:S01]  /*68f0*/  IMAD R39, R81, R82, R39 ;  /* 0x0000005251277224 */ /* 0x000fe200078e0227 */
[----:B------:R-:W-:Y:S01]  /*6900*/  MOV R81, R84 ;  /* 0x0000005400517202 */ /* 0x000fe20000000f00 */
[C---:B------:R-:W-:Y:S01]  /*6910*/  IMAD R36, R78.reuse, R40, RZ ;  /* 0x000000284e247224 */ /* 0x040fe200078e02ff */
[----:B------:R-:W-:Y:S01]  /*6920*/  SHF.R.S32.HI R83, RZ, 0x18, R83 ;  /* 0x00000018ff537819 */ /* 0x000fe20000011453 */
[C---:B------:R-:W-:Y:S01]  /*6930*/  IMAD R37, R78.reuse, R41, RZ ;  /* 0x000000294e257224 */ /* 0x040fe200078e02ff */
[----:B------:R-:W-:Y:S01]  /*6940*/  SHF.R.S32.HI R85, RZ, 0x18, R85 ;  /* 0x00000018ff557819 */ /* 0x000fe20000011455 */
[C---:B------:R-:W-:Y:S01]  /*6950*/  IMAD R38, R78.reuse, R42, RZ ;  /* 0x0000002a4e267224 */ /* 0x040fe200078e02ff */
[----:B------:R1:W-:Y:S01]  /*6960*/  STS.128 [R175+0x4200], R100 ;  /* 0x00420064af007388 */ /* 0x0003e20000000c00 */
[----:B------:R-:W-:Y:S01]  /*6970*/  IMAD R36, R81, R82, R36 ;  /* 0x0000005251247224 */ /* 0x000fe200078e0224 */
[----:B------:R-:W-:Y:S01]  /*6980*/  I2IP.S8.S32.SAT R112, R39, R34, RZ ;  /* 0x0000002227707239 */ /* 0x000fe200000014ff */
[-C--:B------:R-:W-:Y:S01]  /*6990*/  IMAD R37, R83, R82.reuse, R37 ;  /* 0x0000005253257224 */ /* 0x080fe200078e0225 */
[----:B------:R-:W-:Y:S01]  /*69a0*/  SHF.R.S32.HI R84, RZ, 0x18, R105 ;  /* 0x00000018ff547819 */ /* 0x000fe20000011469 */
[----:B------:R-:W-:Y:S01]  /*69b0*/  IMAD R43, R78, R43, RZ ;  /* 0x0000002b4e2b7224 */ /* 0x000fe200078e02ff */
[C---:B------:R-:W-:Y:S01]  /*69c0*/  SHF.L.U32 R83, R106.reuse, 0x10, RZ ;  /* 0x000000106a537819 */ /* 0x040fe200000006ff */
[----:B------:R-:W-:Y:S01]  /*69d0*/  IMAD R38, R85, R82, R38 ;  /* 0x0000005255267224 */ /* 0x000fe200078e0226 */
[----:B------:R-:W-:Y:S01]  /*69e0*/  PRMT R81, R106, 0x8880, RZ ;  /* 0x000088806a517816 */ /* 0x000fe200000000ff */
[----:B------:R-:W-:Y:S01]  /*69f0*/  IMAD R40, R78, R44, RZ ;  /* 0x0000002c4e287224 */ /* 0x000fe200078e02ff */
[----:B------:R-:W-:Y:S01]  /*6a00*/  SHF.L.U32 R85, R106, 0x8, RZ ;  /* 0x000000086a557819 */ /* 0x000fe200000006ff */
[----:B------:R-:W-:Y:S01]  /*6a10*/  IMAD R41, R78, R45, RZ ;  /* 0x0000002d4e297224 */ /* 0x000fe200078e02ff */
[----:B------:R-:W-:Y:S01]  /*6a20*/  SHF.R.S32.HI R83, RZ, 0x18, R83 ;  /* 0x00000018ff537819 */ /* 0x000fe20000011453 */
[----:B------:R-:W-:Y:S01]  /*6a30*/  IMAD R43, R84, R82, R43 ;  /* 0x00000052542b7224 */ /* 0x000fe200078e022b */
[----:B------:R-:W-:Y:S01]  /*6a40*/  SHF.R.S32.HI R85, RZ, 0x18, R85 ;  /* 0x00000018ff557819 */ /* 0x000fe20000011455 */
[C---:B------:R-:W-:Y:S01]  /*6a50*/  IMAD R42, R78.reuse, R46, RZ ;  /* 0x0000002e4e2a7224 */ /* 0x040fe200078e02ff */
[----:B------:R-:W-:Y:S01]  /*6a60*/  I2IP.S8.S32.SAT R112, R33, R32, R112 ;  /* 0x0000002021707239 */ /* 0x000fe20000001470 */
[----:B------:R-:W-:Y:S01]  /*6a70*/  IMAD R40, R81, R82, R40 ;  /* 0x0000005251287224 */ /* 0x000fe200078e0228 */
[----:B------:R-:W-:Y:S01]  /*6a80*/  SHF.R.S32.HI R84, RZ, 0x18, R106 ;  /* 0x00000018ff547819 */ /* 0x000fe2000001146a */
[----:B------:R-:W-:Y:S01]  /*6a90*/  IMAD R47, R78, R47, RZ ;  /* 0x0000002f4e2f7224 */ /* 0x000fe200078e02ff */
[----:B------:R-:W-:Y:S01]  /*6aa0*/  I2IP.S8.S32.SAT R113, R43, R38, RZ ;  /* 0x000000262b717239 */ /* 0x000fe200000014ff */
[-C--:B------:R-:W-:Y:S01]  /*6ab0*/  IMAD R41, R83, R82.reuse, R41 ;  /* 0x0000005253297224 */ /* 0x080fe200078e0229 */
[----:B------:R-:W-:Y:S01]  /*6ac0*/  PRMT R81, R107, 0x8880, RZ ;  /* 0x000088806b517816 */ /* 0x000fe200000000ff */
[-C--:B------:R-:W-:Y:S01]  /*6ad0*/  IMAD R42, R85, R82.reuse, R42 ;  /* 0x00000052552a7224 */ /* 0x080fe200078e022a */
[----:B------:R-:W-:Y:S01]  /*6ae0*/  SHF.L.U32 R83, R107, 0x10, RZ ;  /* 0x000000106b537819 */ /* 0x000fe200000006ff */
[----:B------:R-:W-:Y:S01]  /*6af0*/  IMAD R47, R84, R82, R47 ;  /* 0x00000052542f7224 */ /* 0x000fe200078e022f */
[----:B------:R-:W-:Y:S01]  /*6b00*/  I2IP.S8.S32.SAT R113, R37, R36, R113 ;  /* 0x0000002425717239 */ /* 0x000fe20000001471 */
[C---:B------:R-:W-:Y:S01]  /*6b10*/  IMAD R44, R78.reuse, R48, RZ ;  /* 0x000000304e2c7224 */ /* 0x040fe200078e02ff */
[----:B------:R-:W-:Y:S01]  /*6b20*/  SHF.R.S32.HI R83, RZ, 0x18, R83 ;  /* 0x00000018ff537819 */ /* 0x000fe20000011453 */
[----:B------:R-:W-:Y:S01]  /*6b30*/  IMAD.SHL.U32 R84, R107, 0x100, RZ ;  /* 0x000001006b547824 */ /* 0x000fe200078e00ff */
[----:B------:R-:W-:Y:S01]  /*6b40*/  I2IP.S8.S32.SAT R114, R47, R42, RZ ;  /* 0x0000002a2f727239 */ /* 0x000fe200000014ff */
[----:B------:R-:W-:Y:S01]  /*6b50*/  IMAD R45, R78, R49, RZ ;  /* 0x000000314e2d7224 */ /* 0x000fe200078e02ff */
[----:B------:R-:W-:Y:S01]  /*6b60*/  PRMT R85, R108, 0x8880, RZ ;  /* 0x000088806c557816 */ /* 0x000fe200000000ff */
[----:B------:R-:W-:Y:S01]  /*6b70*/  IMAD R44, R81, R82, R44 ;  /* 0x00000052512c7224 */ /* 0x000fe200078e022c */
[----:B------:R-:W-:Y:S01]  /*6b80*/  SHF.R.S32.HI R81, RZ, 0x18, R84 ;  /* 0x00000018ff517819 */ /* 0x000fe20000011454 */
[C---:B------:R-:W-:Y:S01]  /*6b90*/  IMAD R46, R78.reuse, R50, RZ ;  /* 0x000000324e2e7224 */ /* 0x040fe200078e02ff */
[----:B------:R-:W-:Y:S01]  /*6ba0*/  I2IP.S8.S32.SAT R114, R41, R40, R114 ;  /* 0x0000002829727239 */ /* 0x000fe20000001472 */
[----:B------:R-:W-:Y:S01]  /*6bb0*/  IMAD R45, R83, R82, R45 ;  /* 0x00000052532d7224 */ /* 0x000fe200078e022d */
[----:B------:R-:W-:Y:S01]  /*6bc0*/  SHF.R.S32.HI R83, RZ, 0x18, R107 ;  /* 0x00000018ff537819 */ /* 0x000fe2000001146b */
[----:B------:R-:W-:Y:S01]  /*6bd0*/  IMAD R51, R78, R51, RZ ;  /* 0x000000334e337224 */ /* 0x000fe200078e02ff */
[----:B------:R-:W-:Y:S01]  /*6be0*/  SHF.L.U32 R84, R108, 0x8, RZ ;  /* 0x000000086c547819 */ /* 0x000fe200000006ff */
[C---:B------:R-:W-:Y:S02]  /*6bf0*/  IMAD R48, R78.reuse, R52, RZ ;  /* 0x000000344e307224 */ /* 0x040fe400078e02ff */
[-C--:B------:R-:W-:Y:S01]  /*6c00*/  IMAD R46, R81, R82.reuse, R46 ;  /* 0x00000052512e7224 */ /* 0x080fe200078e022e */
[----:B------:R-:W-:Y:S01]  /*6c10*/  SHF.R.S32.HI R81, RZ, 0x18, R86 ;  /* 0x00000018ff517819 */ /* 0x000fe20000011456 */
[C---:B------:R-:W-:Y:S01]  /*6c20*/  IMAD R49, R78.reuse, R53, RZ ;  /* 0x000000354e317224 */ /* 0x040fe200078e02ff */
[----:B------:R-:W-:Y:S01]  /*6c30*/  SHF.R.S32.HI R86, RZ, 0x18, R111 ;  /* 0x00000018ff567819 */ /* 0x000fe2000001146f */
[----:B------:R-:W-:Y:S01]  /*6c40*/  IMAD R51, R83, R82, R51 ;  /* 0x0000005253337224 */ /* 0x000fe200078e0233 */
[----:B------:R-:W-:Y:S01]  /*6c50*/  SHF.R.S32.HI R83, RZ, 0x18, R84 ;  /* 0x00000018ff537819 */ /* 0x000fe20000011454 */
[C---:B------:R-:W-:Y:S01]  /*6c60*/  IMAD R50, R78.reuse, R54, RZ ;  /* 0x000000364e327224 */ /* 0x040fe200078e02ff */
[----:B------:R-:W-:Y:S01]  /*6c70*/  SHF.R.S32.HI R84, RZ, 0x18, R108 ;  /* 0x00000018ff547819 */ /* 0x000fe2000001146c */
[----:B------:R-:W-:Y:S01]  /*6c80*/  IMAD R48, R85, R82, R48 ;  /* 0x0000005255307224 */ /* 0x000fe200078e0230 */
[----:B------:R-:W-:Y:S01]  /*6c90*/  I2IP.S8.S32.SAT R115, R51, R46, RZ ;  /* 0x0000002e33737239 */ /* 0x000fe200000014ff */
[C---:B------:R-:W-:Y:S01]  /*6ca0*/  IMAD R55, R78.reuse, R55, RZ ;  /* 0x000000374e377224 */ /* 0x040fe200078e02ff */
[----:B------:R-:W-:Y:S01]  /*6cb0*/  SHF.L.U32 R85, R109, 0x10, RZ ;  /* 0x000000106d557819 */ /* 0x000fe200000006ff */
[----:B------:R-:W-:Y:S01]  /*6cc0*/  IMAD R49, R81, R82, R49 ;  /* 0x0000005251317224 */ /* 0x000fe200078e0231 */
[----:B------:R-:W-:Y:S01]  /*6cd0*/  PRMT R81, R109, 0x8880, RZ ;  /* 0x000088806d517816 */ /* 0x000fe200000000ff */
[----:B------:R-:W-:Y:S01]  /*6ce0*/  IMAD R52, R78, R56, RZ ;  /* 0x000000384e347224 */ /* 0x000fe200078e02ff */
[----:B------:R-:W-:Y:S01]  /*6cf0*/  I2IP.S8.S32.SAT R115, R45, R44, R115 ;  /* 0x0000002c2d737239 */ /* 0x000fe20000001473 */
[-C--:B------:R-:W-:Y:S01]  /*6d00*/  IMAD R50, R83, R82.reuse, R50 ;  /* 0x0000005253327224 */ /* 0x080fe200078e0232 */
[----:B------:R-:W-:Y:S01]  /*6d10*/  SHF.R.S32.HI R83, RZ, 0x18, R85 ;  /* 0x00000018ff537819 */ /* 0x000fe20000011455 */
[-C--:B------:R-:W-:Y:S01]  /*6d20*/  IMAD R55, R84, R82.reuse, R55 ;  /* 0x0000005254377224 */ /* 0x080fe200078e0237 */
[----:B------:R-:W-:Y:S01]  /*6d30*/  PRMT R85, R110, 0x8880, RZ ;  /* 0x000088806e557816 */ /* 0x000fe200000000ff */
[----:B------:R-:W-:Y:S01]  /*6d40*/  IMAD R52, R81, R82, R52 ;  /* 0x0000005251347224 */ /* 0x000fe200078e0234 */
[----:B------:R-:W-:Y:S01]  /*6d50*/  SHF.L.U32 R81, R109, 0x8, RZ ;  /* 0x000000086d517819 */ /* 0x000fe200000006ff */
[C---:B------:R-:W-:Y:S01]  /*6d60*/  IMAD R53, R78.reuse, R57, RZ ;  /* 0x000000394e357224 */ /* 0x040fe200078e02ff */
[----:B------:R1:W-:Y:S01]  /*6d70*/  STS.128 [R174+0x4200], R112 ;  /* 0x00420070ae007388 */ /* 0x0003e20000000c00 */
[----:B------:R-:W-:Y:S01]  /*6d80*/  IMAD R54, R78, R58, RZ ;  /* 0x0000003a4e367224 */ /* 0x000fe200078e02ff */
[----:B------:R-:W-:Y:S01]  /*6d90*/  SHF.R.S32.HI R81, RZ, 0x18, R81 ;  /* 0x00000018ff517819 */ /* 0x000fe20000011451 */
[----:B------:R-:W-:Y:S01]  /*6da0*/  IMAD R53, R83, R82, R53 ;  /* 0x0000005253357224 */ /* 0x000fe200078e0235 */
[----:B------:R-:W-:Y:S01]  /*6db0*/  SHF.L.U32 R84, R110, 0x10, RZ ;  /* 0x000000106e547819 */ /* 0x000fe200000006ff */
[C---:B------:R-:W-:Y:S01]  /*6dc0*/  IMAD R59, R78.reuse, R59, RZ ;  /* 0x0000003b4e3b7224 */ /* 0x040fe200078e02ff */
[----:B------:R-:W-:Y:S01]  /*6dd0*/  SHF.R.S32.HI R83, RZ, 0x18, R109 ;  /* 0x00000018ff537819 */ /* 0x000fe2000001146d */
[C---:B------:R-:W-:Y:S01]  /*6de0*/  IMAD R56, R78.reuse, R60, RZ ;  /* 0x0000003c4e387224 */ /* 0x040fe200078e02ff */
[----:B------:R-:W-:Y:S01]  /*6df0*/  I2IP.S8.S32.SAT R120, R55, R50, RZ ;  /* 0x0000003237787239 */ /* 0x000fe200000014ff */
[----:B------:R-:W-:Y:S01]  /*6e00*/  IMAD R54, R81, R82, R54 ;  /* 0x0000005251367224 */ /* 0x000fe200078e0236 */
[----:B------:R-:W-:Y:S01]  /*6e10*/  SHF.R.S32.HI R84, RZ, 0x18, R84 ;  /* 0x00000018ff547819 */ /* 0x000fe20000011454 */
[----:B------:R-:W-:Y:S01]  /*6e20*/  IMAD R57, R78, R61, RZ ;  /* 0x0000003d4e397224 */ /* 0x000fe200078e02ff */
[----:B------:R-:W-:Y:S01]  /*6e30*/  I2IP.S8.S32.SAT R120, R49, R48, R120 ;  /* 0x0000003031787239 */ /* 0x000fe20000001478 */
[-C--:B------:R-:W-:Y:S01]  /*6e40*/  IMAD R59, R83, R82.reuse, R59 ;  /* 0x00000052533b7224 */ /* 0x080fe200078e023b */
[----:B------:R-:W-:Y:S01]  /*6e50*/  PRMT R83, R111, 0x8880, RZ ;  /* 0x000088806f537816 */ /* 0x000fe200000000ff */
[-C--:B------:R-:W-:Y:S01]  /*6e60*/  IMAD R56, R85, R82.reuse, R56 ;  /* 0x0000005255387224 */ /* 0x080fe200078e0238 */
[----:B------:R-:W-:Y:S01]  /*6e70*/  SHF.R.S32.HI R81, RZ, 0x18, R110 ;  /* 0x00000018ff517819 */ /* 0x000fe2000001146e */
[----:B------:R-:W-:Y:S01]  /*6e80*/  IMAD R57, R84, R82, R57 ;  /* 0x0000005254397224 */ /* 0x000fe200078e0239 */
[----:B------:R-:W-:Y:S01]  /*6e90*/  I2IP.S8.S32.SAT R121, R59, R54, RZ ;  /* 0x000000363b797239 */ /* 0x000fe200000014ff */
[C---:B------:R-:W-:Y:S01]  /*6ea0*/  IMAD R58, R78.reuse, R62, RZ ;  /* 0x0000003e4e3a7224 */ /* 0x040fe200078e02ff */
[C---:B------:R-:W-:Y:S01]  /*6eb0*/  SHF.L.U32 R85, R111.reuse, 0x8, RZ ;  /* 0x000000086f557819 */ /* 0x040fe200000006ff */
[----:B------:R-:W-:Y:S01]  /*6ec0*/  IMAD.U32 R84, R111, 0x10000, RZ ;  /* 0x000100006f547824 */ /* 0x000fe200078e00ff */
[----:B------:R-:W-:Y:S01]  /*6ed0*/  I2IP.S8.S32.SAT R121, R53, R52, R121 ;  /* 0x0000003435797239 */ /* 0x000fe20000001479 */
[C---:B------:R-:W-:Y:S01]  /*6ee0*/  IMAD R63, R78.reuse, R63, RZ ;  /* 0x0000003f4e3f7224 */ /* 0x040fe200078e02ff */
[----:B------:R-:W-:Y:S01]  /*6ef0*/  SHF.R.S32.HI R85, RZ, 0x18, R85 ;  /* 0x00000018ff557819 */ /* 0x000fe20000011455 */
[C---:B------:R-:W-:Y:S01]  /*6f00*/  IMAD R60, R78.reuse, R64, RZ ;  /* 0x000000404e3c7224 */ /* 0x040fe200078e02ff */
[----:B------:R-:W-:Y:S01]  /*6f10*/  SHF.R.S32.HI R84, RZ, 0x18, R84 ;  /* 0x00000018ff547819 */ /* 0x000fe20000011454 */
[-C--:B------:R-:W-:Y:S02]  /*6f20*/  IMAD R58, R87, R82.reuse, R58 ;  /* 0x00000052573a7224 */ /* 0x080fe400078e023a */
[C---:B------:R-:W-:Y:S02]  /*6f30*/  IMAD R61, R78.reuse, R65, RZ ;  /* 0x000000414e3d7224 */ /* 0x040fe400078e02ff */
[-C--:B------:R-:W-:Y:S02]  /*6f40*/  IMAD R63, R81, R82.reuse, R63 ;  /* 0x00000052513f7224 */ /* 0x080fe400078e023f */
[----:B------:R-:W-:Y:S02]  /*6f50*/  IMAD R60, R83, R82, R60 ;  /* 0x00000052533c7224 */ /* 0x000fe400078e023c */
[----:B------:R-:W-:Y:S01]  /*6f60*/  IMAD R62, R78, R66, RZ ;  /* 0x000000424e3e7224 */ /* 0x000fe200078e02ff */
[----:B------:R-:W-:Y:S01]  /*6f70*/  I2IP.S8.S32.SAT R122, R63, R58, RZ ;  /* 0x0000003a3f7a7239 */ /* 0x000fe200000014ff */
[----:B------:R-:W-:Y:S02]  /*6f80*/  IMAD R61, R84, R82, R61 ;  /* 0x00000052543d7224 */ /* 0x000fe400078e023d */
[----:B------:R-:W-:Y:S01]  /*6f90*/  IMAD R67, R78, R67, RZ ;  /* 0x000000434e437224 */ /* 0x000fe200078e02ff */
[----:B------:R-:W-:Y:S01]  /*6fa0*/  I2IP.S8.S32.SAT R122, R57, R56, R122 ;  /* 0x00000038397a7239 */ /* 0x000fe2000000147a */
[-C--:B------:R-:W-:Y:S02]  /*6fb0*/  IMAD R62, R85, R82.reuse, R62 ;  /* 0x00000052553e7224 */ /* 0x080fe400078e023e */
[----:B------:R-:W-:Y:S05]  /*6fc0*/  IMAD R67, R86, R82, R67 ;  /* 0x0000005256437224 */ /* 0x000fea00078e0243 */
[----:B------:R-:W-:Y:S04]  /*6fd0*/  I2IP.S8.S32.SAT R123, R67, R62, RZ ;  /* 0x0000003e437b7239 */ /* 0x000fe800000014ff */
[----:B------:R-:W-:Y:S05]  /*6fe0*/  I2IP.S8.S32.SAT R123, R61, R60, R123 ;  /* 0x0000003c3d7b7239 */ /* 0x000fea000000147b */
[----:B------:R1:W-:Y:S01]  /*6ff0*/  STS.128 [R173+0x4200], R120 ;  /* 0x00420078ad007388 */ /* 0x0003e20000000c00 */
[----:B------:R-:W-:Y:S01]  /*7000*/  @!PT LDS RZ, [RZ] ;  /* 0x00000000fffff984 */ /* 0x000fe20000000800 */
[----:B------:R-:W-:Y:S01]  /*7010*/  @!PT LDS RZ, [RZ] ;  /* 0x00000000fffff984 */ /* 0x000fe20000000800 */
[----:B------:R-:W-:Y:S01]  /*7020*/  @!PT LDS RZ, [RZ] ;  /* 0x00000000fffff984 */ /* 0x000fe20000000800 */
[----:B------:R-:W-:Y:S01]  /*7030*/  @!PT LDS RZ, [RZ] ;  /* 0x00000000fffff984 */ /* 0x000fe20000000800 */
[----:B------:R2:W-:Y:S07]  /*7040*/  MEMBAR.ALL.CTA ;  /* 0x0000000000007992 */ /* 0x0005ee0000008000 */
[----:B--2---:R-:W2:Y:S02]  /*7050*/  FENCE.VIEW.ASYNC.S ;  /* 0x00000000000073c6 */ /* 0x004ea40000000000 */
[----:B--2---:R-:W-:Y:S06]  /*7060*/  BAR.SYNC.DEFER_BLOCKING 0x1, 0x80 ;  /* 0x0042000000007b1d */ /* 0x004fec0000010000 */
[----:B------:R-:W-:Y:S05]  /*7070*/  @P0 BRA `(.L_x_112) ;  /* 0x0000000000280947 */ /* 0x000fea0003800000 */
[----:B------:R-:W-:Y:S02]  /*7080*/  UIADD3 UR4, UPT, UPT, UR49, 0x4200, URZ ;  /* 0x0000420031047890 */ /* 0x000fe4000fffe0ff */
[----:B------:R-:W-:Y:S01]  /*7090*/  UIADD3 UR6, UP0, UPT, UR52, 0x680, URZ ;  /* 0x0000068034067890 */ /* 0x000fe2000ff1e0ff */
[----:B------:R-:W-:Y:S03]  /*70a0*/  UMOV UR43, UR36 ;  /* 0x00000024002b7c82 */ /* 0x000fe60008000000 */
[----:B------:R-:W-:Y:S01]  /*70b0*/  MOV R168, UR4 ;  /* 0x0000000400a87c02 */ /* 0x000fe20008000f00 */
[----:B------:R-:W-:Y:S03]  /*70c0*/  UIADD3.X UR7, UPT, UPT, URZ, UR53, URZ, UP0, !UPT ;  /* 0x00000035ff077290 */ /* 0x000fe600087fe4ff */
[----:B------:R-:W-:Y:S11]  /*70d0*/  R2UR UR40, R168 ;  /* 0x00000000a82872ca */ /* 0x000ff600000e0000 */
[----:B------:R-:W-:Y:S02]  /*70e0*/  @!UPT UIADD3 URZ, UPT, UPT, URZ, URZ, URZ ;  /* 0x000000fffffff290 */ /* 0x000fe4000fffe0ff */
[----:B------:R2:W-:Y:S01]  /*70f0*/  UTMASTG.3D [UR40], [UR6] ;  /* 0x00000028060073b5 */ /* 0x0005e20008010000 */
[----:B------:R0:W-:Y:S01]  /*7100*/  UTMACMDFLUSH ;  /* 0x00000000000079b7 */ /* 0x0001e20000000000 */
[----:B--2---:R-:W-:Y:S04]  /*7110*/  DEPBAR.LE SB0, 0x1 ;  /* 0x000080400000791a */ /* 0x004fe80000000000 */
.L_x_112:
[----:B------:R-:W-:Y:S05]  /*7120*/  BSYNC.RECONVERGENT B0 ;  /* 0x0000000000007941 */ /* 0x000fea0003800200 */
.L_x_111:
[----:B------:R-:W-:Y:S06]  /*7130*/  BAR.SYNC.DEFER_BLOCKING 0x1, 0x80 ;  /* 0x0042000000007b1d */ /* 0x000fec0000010000 */
[----:B------:R-:W2:Y:S01]  /*7140*/  @P6 SYNCS.PHASECHK.TRANS64.TRYWAIT P0, [R124+URZ+0x30], R125 ;  /* 0x0000307d7c0065a7 */ /* 0x000ea200080011ff */
[----:B------:R-:W-:Y:S01]  /*7150*/  BSSY B1, `(.L_x_113) ;  /* 0x0000023000017945 */ /* 0x000fe20003800000 */
[----:B--2---:R-:W-:Y:S03]  /*7160*/  @P6 SEL R116, RZ, 0x1, !P0 ;  /* 0x00000001ff746807 */ /* 0x004fe60004000000 */
[----:B------:R-:W-:Y:S05]  /*7170*/  @!P6 BRA `(.L_x_114) ;  /* 0x000000000080e947 */ /* 0x000fea0003800000 */
[----:B------:R-:W-:Y:S01]  /*7180*/  ISETP.NE.AND P1, PT, R117, RZ, PT ;  /* 0x000000ff7500720c */ /* 0x000fe20003f25270 */
[----:B------:R-:W-:Y:S01]  /*7190*/  BSSY B0, `(.L_x_115) ;  /* 0x000000a000007945 */ /* 0x000fe20003800000 */
[----:B------:R-:W-:Y:S11]  /*71a0*/  ISETP.NE.AND P0, PT, R116, RZ, PT ;  /* 0x000000ff7400720c */ /* 0x000ff60003f05270 */
[----:B------:R-:W-:Y:S04]  /*71b0*/  @P1 IMAD R119, R162, 0x2000, R119 ;  /* 0x00002000a2771824 */ /* 0x000fe800078e0277 */
[--C-:B------:R-:W-:Y:S01]  /*71c0*/  @P1 IMAD.IADD R118, R118, 0x1, R119.reuse ;  /* 0x0000000176761824 */ /* 0x100fe200078e0277 */
[----:B------:R-:W-:Y:S01]  /*71d0*/  @P1 IADD3 R2, PT, PT, R167, R119, RZ ;  /* 0x00000077a7021210 */ /* 0x000fe20007ffe0ff */
[----:B------:R-:W-:Y:S01]  /*71e0*/  @P1 IMAD.IADD R0, R166, 0x1, R119 ;  /* 0x00000001a6001824 */ /* 0x000fe200078e0277 */
[----:B------:R-:W-:Y:S06]  /*71f0*/  @P0 BRA `(.L_x_116) ;  /* 0x00000000000c0947 */ /* 0x000fec0003800000 */
[----:B------:R-:W-:Y:S04]  /*7200*/  SHF.L.U32 R3, R161, 0x1f, RZ ;  /* 0x0000001fa1037819 */ /* 0x000fe800000006ff */
[----:B------:R-:W2:Y:S02]  /*7210*/  SYNCS.PHASECHK.TRANS64.TRYWAIT P0, [R124+URZ+0x30], R3 ;  /* 0x000030037c0075a7 */ /* 0x000ea400080011ff */
[----:B--2---:R-:W-:Y:S05]  /*7220*/  @!P0 BRA `(.L_x_117) ;  /* 0x0000002000288947 */ /* 0x004fea0003800000 */
.L_x_116:
[----:B------:R-:W-:Y:S05]  /*7230*/  BSYNC B0 ;  /* 0x0000000000007941 */ /* 0x000fea0003800000 */
.L_x_115:
[----:B------:R-:W-:Y:S01]  /*7240*/  ISETP.NE.AND P0, PT, R117, RZ, PT ;  /* 0x000000ff7500720c */ /* 0x000fe20003f05270 */
[----:B--2---:R-:W-:Y:S02]  /*7250*/  VIADD R124, R124, 0x40 ;  /* 0x000000407c7c7836 */ /* 0x004fe40000000000 */
[----:B------:R-:W-:Y:S02]  /*7260*/  IMAD.U32 R3, RZ, RZ, UR37 ;  /* 0x00000025ff037e24 */ /* 0x000fe4000f8e00ff */
[----:B------:R-:W-:Y:S03]  /*7270*/  VIADD R162, R162, 0x1 ;  /* 0x00000001a2a27836 */ /* 0x000fe60000000000 */
[----:B------:R-:W-:Y:S05]  /*7280*/  PRMT R3, R3, 0x654, R124 ;  /* 0x0000065403037816 */ /* 0x000fea000000007c */
[----:B------:R2:W3:Y:S04]  /*7290*/  @P0 LDS.128 R88, [R119+0x200] ;  /* 0x0002000077580984 */ /* 0x0004e80000000c00 */
[----:B------:R2:W4:Y:S04]  /*72a0*/  @P0 LDS.128 R96, [R2+0x200] ;  /* 0x0002000002600984 */ /* 0x0005280000000c00 */
        /* <DEDUP_REMOVED lines=9> */
[----:B------:R-:W-:Y:S02]  /*7340*/  SEL R4, RZ, 0x1, P0 ;  /* 0x00000001ff047807 */ /* 0x000fe40000000000 */
[----:B------:R-:W-:Y:S02]  /*7350*/  SEL R162, R162, RZ, P0 ;  /* 0x000000ffa2a27207 */ /* 0x000fe40000000000 */
[----:B------:R-:W-:Y:S01]  /*7360*/  LOP3.LUT R161, R161, R4, RZ, 0x3c, !PT ;  /* 0x00000004a1a17212 */ /* 0x000fe200078e3cff */
[----:B-----5:R2:W-:Y:S06]  /*7370*/  SYNCS.ARRIVE.TRANS64.RED.A1T0 RZ, [R3+URZ], RZ ;  /* 0x000000ff03ff79a7 */ /* 0x0205ec00081004ff */
.L_x_114:
[----:B------:R-:W-:Y:S05]  /*7380*/  BSYNC B1 ;  /* 0x0000000000017941 */ /* 0x000fea0003800000 */
.L_x_113:
[----:B--2---:R-:W-:Y:S05]  /*7390*/  VIADD R3, R80, 0x40 ;  /* 0x0000004050037836 */ /* 0x004fea0000000000 */
[----:B------:R-:W-:Y:S04]  /*73a0*/  SHF.R.U32.HI R3, RZ, 0x15, R3 ;  /* 0x00000015ff037819 */ /* 0x000fe80000011603 */
[----:B------:R-:W-:Y:S11]  /*73b0*/  LOP3.LUT P0, RZ, R3, 0x3, R156, 0x48, !PT ;  /* 0x0000000303ff7812 */ /* 0x000ff6000780489c */
[----:B------:R-:W-:Y:S02]  /*73c0*/  @!UPT UIADD3 URZ, UPT, UPT, URZ, URZ, URZ ;  /* 0x000000fffffff290 */ /* 0x000fe4000fffe0ff */
[----:B------:R-:W-:Y:S05]  /*73d0*/  @!P0 BRA `(.L_x_118) ;  /* 0x0000000000408947 */ /* 0x000fea0003800000 */
[----:B------:R-:W2:Y:S01]  /*73e0*/  LDCU.64 UR8, c[0x4][0x70] ;  /* 0x01000e00ff0877ac */ /* 0x000ea20008000a00 */
[----:B------:R-:W-:Y:S01]  /*73f0*/  MOV R3, 0x0 ;  /* 0x0000000000037802 */ /* 0x000fe20000000f00 */
[----:B------:R-:W-:Y:S02]  /*7400*/  HFMA2 R12, -RZ, RZ, 0, 5.9604644775390625e-08 ;  /* 0x00000001ff0c7431 */ /* 0x000fe400000001ff */
[----:B------:R-:W-:Y:S02]  /*7410*/  IMAD.MOV.U32 R8, RZ, RZ, 0x192 ;  /* 0x00000192ff087424 */ /* 0x000fe400078e00ff */
[----:B------:R-:W-:Y:S01]  /*7420*/  IMAD.MOV.U32 R13, RZ, RZ, RZ ;  /* 0x000000ffff0d7224 */ /* 0x000fe200078e00ff */
[----:B------:R-:W5:Y:S01]  /*7430*/  LDCU.64 UR6, c[0x4][0x78] ;  /* 0x01000f00ff0677ac */ /* 0x000f620008000a00 */
[----:B------:R-:W1:Y:S01]  /*7440*/  LDC.64 R2, c[0x4][R3] ;  /* 0x0100000003027b82 */ /* 0x000e620000000a00 */
[----:B------:R-:W3:Y:S01]  /*7450*/  LDCU.64 UR4, c[0x4][0x10] ;  /* 0x01000200ff0477ac */ /* 0x000ee20008000a00 */
[----:B--2---:R-:W-:Y:S01]  /*7460*/  MOV R5, UR9 ;  /* 0x0000000900057c02 */ /* 0x004fe20008000f00 */
[----:B------:R-:W-:Y:S01]  /*7470*/  IMAD.U32 R4, RZ, RZ, UR8 ;  /* 0x00000008ff047e24 */ /* 0x000fe2000f8e00ff */
[----:B-----5:R-:W-:Y:S01]  /*7480*/  MOV R7, UR7 ;  /* 0x0000000700077c02 */ /* 0x020fe20008000f00 */
[----:B------:R-:W-:Y:S01]  /*7490*/  IMAD.U32 R6, RZ, RZ, UR6 ;  /* 0x00000006ff067e24 */ /* 0x000fe2000f8e00ff */
[----:B---3--:R-:W-:Y:S01]  /*74a0*/  MOV R11, UR5 ;  /* 0x00000005000b7c02 */ /* 0x008fe20008000f00 */
[----:B------:R-:W-:Y:S02]  /*74b0*/  IMAD.U32 R10, RZ, RZ, UR4 ;  /* 0x00000004ff0a7e24 */ /* 0x000fe4000f8e00ff */
[----:B------:R-:W-:Y:S07]  /*74c0*/  LEPC R20, `(.L_x_118) ;  /* 0x000000001014794e */ /* 0x000fee0000000000 */
[----:B-1--4-:R-:W-:Y:S05]  /*74d0*/  CALL.ABS.NOINC R2 ;  /* 0x0000000002007343 */ /* 0x012fea0003c00000 */
.L_x_118:
[----:B------:R-:W-:Y:S01]  /*74e0*/  ISETP.NE.AND P0, PT, R169, RZ, PT ;  /* 0x000000ffa900720c */ /* 0x000fe20003f05270 */
[----:B------:R-:W-:Y:S05]  /*74f0*/  WARPSYNC.ALL ;  /* 0x0000000000007948 */ /* 0x000fea0003800000 */
[----:B------:R-:W-:Y:S01]  /*7500*/  R2UR UR4, R80 ;  /* 0x00000000500472ca */ /* 0x000fe200000e0000 */
[----:B---3--:R-:W-:Y:S01]  /*7510*/  IMAD.U32 R141, R90, 0x10000, RZ ;  /* 0x000100005a8d7824 */ /* 0x008fe200078e00ff */
[C---:B------:R-:W-:Y:S01]  /*7520*/  SHF.L.U32 R83, R88.reuse, 0x10, RZ ;  /* 0x0000001058537819 */ /* 0x040fe200000006ff */
[----:B----4-:R-:W-:Y:S01]  /*7530*/  IMAD.U32 R126, R99, 0x10000, RZ ;  /* 0x00010000637e7824 */ /* 0x010fe200078e00ff */
[----:B------:R-:W-:Y:S01]  /*7540*/  PRMT R81, R88, 0x8880, RZ ;  /* 0x0000888058517816 */ /* 0x000fe200000000ff */
[----:B-1----:R-:W-:Y:S01]  /*7550*/  IMAD.U32 R115, R108, 0x10000, RZ ;  /* 0x000100006c737824 */ /* 0x002fe200078e00ff */
[----:B------:R-:W-:Y:S01]  /*7560*/  SHF.L.U32 R84, R88, 0x8, RZ ;  /* 0x0000000858547819 */ /* 0x000fe200000006ff */
[----:B------:R-:W-:Y:S01]  /*7570*/  IMAD.SHL.U32 R134, R96, 0x100, RZ ;  /* 0x0000010060867824 */ /* 0x000fe200078e00ff */
[----:B------:R-:W-:Y:S01]  /*7580*/  SHF.R.S32.HI R83, RZ, 0x18, R83 ;  /* 0x00000018ff537819 */ /* 0x000fe20000011453 */
[----:B------:R-:W-:Y:S01]  /*7590*/  IMAD.SHL.U32 R119, R105, 0x100, RZ ;  /* 0x0000010069777824 */ /* 0x000fe200078e00ff */
[----:B------:R-:W-:Y:S01]  /*75a0*/  SHF.R.S32.HI R84, RZ, 0x18, R84 ;  /* 0x00000018ff547819 */ /* 0x000fe20000011454 */
[----:B------:R-:W-:Y:S01]  /*75b0*/  IMAD.SHL.U32 R92, R110, 0x100, RZ ;  /* 0x000001006e5c7824 */ /* 0x000fe200078e00ff */
[----:B------:R-:W-:Y:S01]  /*75c0*/  SHF.R.S32.HI R85, RZ, 0x18, R88 ;  /* 0x00000018ff557819 */ /* 0x000fe20000011458 */
[----:B------:R-:W1:Y:S01]  /*75d0*/  LDTM.x64 R4, tmem[UR4+0x40] ;  /* 0x00004004000479ee */ /* 0x000e620008340000 */
[----:B------:R-:W-:Y:S01]  /*75e0*/  PRMT R145, R89, 0x8880, RZ ;  /* 0x0000888059917816 */ /* 0x000fe200000000ff */
[----:B------:R-:W-:Y:S01]  /*75f0*/  NOP ;  /* 0x0000000000007918 */ /* 0x000fe20000000000 */
[----:B------:R-:W-:Y:S01]  /*7600*/  IADD3 R171, PT, PT, R171, 0xa0, RZ ;  /* 0x000000a0abab7810 */ /* 0x000fe20007ffe0ff */
[----:B------:R-:W-:Y:S01]  /*7610*/  BSSY.RECONVERGENT B0, `(.L_x_119) ;  /* 0x000011b000007945 */ /* 0x000fe20003800200 */
[----:B------:R-:W-:Y:S02]  /*7620*/  PRMT R102, R109, 0x8880, RZ ;  /* 0x000088806d667816 */ /* 0x000fe400000000ff */
[----:B------:R-:W-:Y:S02]  /*7630*/  LOP3.LUT R171, R171, 0xfefffff8, RZ, 0xc0, !PT ;  /* 0xfefffff8abab7812 */ /* 0x000fe400078ec0ff */
[C---:B------:R-:W-:Y:S02]  /*7640*/  SHF.L.U32 R100, R109.reuse, 0x10, RZ ;  /* 0x000000106d647819 */ /* 0x040fe400000006ff */
[----:B-1----:R1:W-:Y:S01]  /*7650*/  SYNCS.ARRIVE.TRANS64.RED.A1T0 RZ, [R171+URZ], RZ ;  /* 0x000000ffabff79a7 */ /* 0x0023e200081004ff */
[C---:B------:R-:W-:Y:S02]  /*7660*/  PRMT R130, R98.reuse, 0x8880, RZ ;  /* 0x0000888062827816 */ /* 0x040fe400000000ff */
[C---:B------:R-:W-:Y:S02]  /*7670*/  SHF.L.U32 R129, R98.reuse, 0x10, RZ ;  /* 0x0000001062817819 */ /* 0x040fe400000006ff */
[----:B------:R-:W-:Y:S02]  /*7680*/  SHF.L.U32 R128, R98, 0x8, RZ ;  /* 0x0000000862807819 */ /* 0x000fe400000006ff */
[----:B------:R-:W-:Y:S02]  /*7690*/  SHF.R.S32.HI R95, RZ, 0x18, R98 ;  /* 0x00000018ff5f7819 */ /* 0x000fe40000011462 */
[----:B------:R-:W-:Y:S02]  /*76a0*/  SHF.L.U32 R98, R109, 0x8, RZ ;  /* 0x000000086d627819 */ /* 0x000fe400000006ff */
[----:B------:R-:W-:Y:S01]  /*76b0*/  SHF.L.U32 R144, R89, 0x10, RZ ;  /* 0x0000001059907819 */ /* 0x000fe200000006ff */
[----:B------:R-:W-:Y:S01]  /*76c0*/  IMAD R0, R78, R4, RZ ;  /* 0x000000044e007224 */ /* 0x000fe200078e02ff */
[----:B------:R-:W-:Y:S01]  /*76d0*/  PRMT R142, R90, 0x8880, RZ ;  /* 0x000088805a8e7816 */ /* 0x000fe200000000ff */
[C---:B------:R-:W-:Y:S01]  /*76e0*/  IMAD R2, R78.reuse, R5, RZ ;  /* 0x000000054e027224 */ /* 0x040fe200078e02ff */
[----:B------:R-:W-:Y:S01]  /*76f0*/  SHF.R.S32.HI R4, RZ, 0x18, R144 ;  /* 0x00000018ff047819 */ /* 0x000fe20000011490 */
[C---:B------:R-:W-:Y:S01]  /*7700*/  IMAD R3, R78.reuse, R6, RZ ;  /* 0x000000064e037224 */ /* 0x040fe200078e02ff */
[----:B------:R-:W-:Y:S01]  /*7710*/  SHF.R.S32.HI R86, RZ, 0x18, R89 ;  /* 0x00000018ff567819 */ /* 0x000fe20000011459 */
[-C--:B------:R-:W-:Y:S01]  /*7720*/  IMAD R0, R81, R82.reuse, R0 ;  /* 0x0000005251007224 */ /* 0x080fe200078e0200 */
[----:B------:R-:W-:Y:S01]  /*7730*/  PRMT R139, R91, 0x8880, RZ ;  /* 0x000088805b8b7816 */ /* 0x000fe200000000ff */
[----:B------:R-:W-:Y:S01]  /*7740*/  IMAD R7, R78, R7, RZ ;  /* 0x000000074e077224 */ /* 0x000fe200078e02ff */
[----:B------:R-:W-:Y:S01]  /*7750*/  SHF.R.S32.HI R87, RZ, 0x18, R90 ;  /* 0x00000018ff577819 */ /* 0x000fe2000001145a */
[-C--:B------:R-:W-:Y:S01]  /*7760*/  IMAD R2, R83, R82.reuse, R2 ;  /* 0x0000005253027224 */ /* 0x080fe200078e0202 */
[----:B------:R-:W-:Y:S01]  /*7770*/  SHF.R.S32.HI R83, RZ, 0x18, R109 ;  /* 0x00000018ff537819 */ /* 0x000fe2000001146d */
[-C--:B------:R-:W-:Y:S01]  /*7780*/  IMAD R3, R84, R82.reuse, R3 ;  /* 0x0000005254037224 */ /* 0x080fe200078e0203 */
[----:B------:R-:W-:Y:S01]  /*7790*/  SHF.L.U32 R138, R91, 0x10, RZ ;  /* 0x000000105b8a7819 */ /* 0x000fe200000006ff */
[----:B------:R-:W-:Y:S01]  /*77a0*/  IMAD R7, R85, R82, R7 ;  /* 0x0000005255077224 */ /* 0x000fe200078e0207 */
[----:B------:R-:W-:Y:S01]  /*77b0*/  PRMT R136, R96, 0x8880, RZ ;  /* 0x0000888060887816 */ /* 0x000fe200000000ff */
[----:B------:R-:W-:Y:S01]  /*77c0*/  IMAD R8, R78, R8, RZ ;  /* 0x000000084e087224 */ /* 0x000fe200078e02ff */
[----:B------:R-:W-:Y:S01]  /*77d0*/  SHF.L.U32 R135, R96, 0x10, RZ ;  /* 0x0000001060877819 */ /* 0x000fe200000006ff */
[C---:B------:R-:W-:Y:S01]  /*77e0*/  IMAD R9, R78.reuse, R9, RZ ;  /* 0x000000094e097224 */ /* 0x040fe200078e02ff */
[----:B------:R-:W-:Y:S01]  /*77f0*/  I2IP.S8.S32.SAT R109, R7, R3, RZ ;  /* 0x00000003076d7239 */ /* 0x000fe200000014ff */
[C---:B------:R-:W-:Y:S01]  /*7800*/  IMAD R10, R78.reuse, R10, RZ ;  /* 0x0000000a4e0a7224 */ /* 0x040fe200078e02ff */
[----:B------:R-:W-:Y:S01]  /*7810*/  MOV R3, R145 ;  /* 0x0000009100037202 */ /* 0x000fe20000000f00 */
[C---:B------:R-:W-:Y:S01]  /*7820*/  IMAD R7, R78.reuse, R20, RZ ;  /* 0x000000144e077224 */ /* 0x040fe200078e02ff */
[C---:B------:R-:W-:Y:S01]  /*7830*/  PRMT R133, R97.reuse, 0x8880, RZ ;  /* 0x0000888061857816 */ /* 0x040fe200000000ff */
[----:B------:R-:W-:Y:S01]  /*7840*/  IMAD R11, R78, R11, RZ ;  /* 0x0000000b4e0b7224 */ /* 0x000fe200078e02ff */
[----:B------:R-:W-:Y:S01]  /*7850*/  SHF.L.U32 R132, R97, 0x10, RZ ;  /* 0x0000001061847819 */ /* 0x000fe200000006ff */
[----:B------:R-:W-:Y:S01]  /*7860*/  IMAD R8, R3, R82, R8 ;  /* 0x0000005203087224 */ /* 0x000fe200078e0208 */
[----:B------:R-:W-:Y:S01]  /*7870*/  MOV R3, R142 ;  /* 0x0000008e00037202 */ /* 0x000fe20000000f00 */
[----:B------:R-:W-:Y:S01]  /*7880*/  IMAD R9, R4, R82, R9 ;  /* 0x0000005204097224 */ /* 0x000fe200078e0209 */
[----:B------:R-:W-:Y:S01]  /*7890*/  SHF.R.S32.HI R4, RZ, 0x18, R141 ;  /* 0x00000018ff047819 */ /* 0x000fe2000001148d */
[C---:B------:R-:W-:Y:S01]  /*78a0*/  IMAD R20, R78.reuse, R25, RZ ;  /* 0x000000194e147224 */ /* 0x040fe200078e02ff */
[----:B------:R-:W-:Y:S01]  /*78b0*/  SHF.R.S32.HI R93, RZ, 0x18, R97 ;  /* 0x00000018ff5d7819 */ /* 0x000fe20000011461 */
[C---:B------:R-:W-:Y:S01]  /*78c0*/  IMAD R25, R78.reuse, R30, RZ ;  /* 0x0000001e4e197224 */ /* 0x040fe200078e02ff */
[----:B------:R-:W-:Y:S01]  /*78d0*/  PRMT R127, R99, 0x8880, RZ ;  /* 0x00008880637f7816 */ /* 0x000fe200000000ff */
[----:B------:R-:W-:Y:S01]  /*78e0*/  IMAD R12, R78, R12, RZ ;  /* 0x0000000c4e0c7224 */ /* 0x000fe200078e02ff */
[----:B------:R-:W-:Y:S01]  /*78f0*/  PRMT R124, R104, 0x8880, RZ ;  /* 0x00008880687c7816 */ /* 0x000fe200000000ff */
[----:B------:R-:W-:Y:S01]  /*7900*/  IMAD R6, R78, R19, RZ ;  /* 0x000000134e067224 */ /* 0x000fe200078e02ff */
[----:B------:R-:W-:Y:S01]  /*7910*/  SHF.L.U32 R123, R104, 0x10, RZ ;  /* 0x00000010687b7819 */ /* 0x000fe200000006ff */
[C---:B------:R-:W-:Y:S01]  /*7920*/  IMAD R30, R78.reuse, R35, RZ ;  /* 0x000000234e1e7224 */ /* 0x040fe200078e02ff */
[C---:B------:R-:W-:Y:S01]  /*7930*/  PRMT R121, R105.reuse, 0x8880, RZ ;  /* 0x0000888069797816 */ /* 0x040fe200000000ff */
[C---:B------:R-:W-:Y:S01]  /*7940*/  IMAD R19, R78.reuse, R24, RZ ;  /* 0x000000184e137224 */ /* 0x040fe200078e02ff */
[----:B------:R-:W-:Y:S01]  /*7950*/  SHF.L.U32 R120, R105, 0x10, RZ ;  /* 0x0000001069787819 */ /* 0x000fe200000006ff */
[----:B------:R-:W-:Y:S01]  /*7960*/  IMAD R35, R78, R40, RZ ;  /* 0x000000284e237224 */ /* 0x000fe200078e02ff */
[----:B------:R-:W-:Y:S01]  /*7970*/  PRMT R118, R106, 0x8880, RZ ;  /* 0x000088806a767816 */ /* 0x000fe200000000ff */
[C---:B------:R-:W-:Y:S01]  /*7980*/  IMAD R13, R78.reuse, R13, RZ ;  /* 0x0000000d4e0d7224 */ /* 0x040fe200078e02ff */
[----:B------:R-:W-:Y:S01]  /*7990*/  SHF.R.S32.HI R101, RZ, 0x18, R105 ;  /* 0x00000018ff657819 */ /* 0x000fe20000011469 */
[----:B------:R-:W-:Y:S01]  /*79a0*/  IMAD R24, R78, R29, RZ ;  /* 0x0000001d4e187224 */ /* 0x000fe200078e02ff */
[----:B------:R-:W-:Y:S01]  /*79b0*/  SHF.L.U32 R116, R106, 0x10, RZ ;  /* 0x000000106a747819 */ /* 0x000fe200000006ff */
[C---:B------:R-:W-:Y:S01]  /*79c0*/  IMAD R40, R78.reuse, R45, RZ ;  /* 0x0000002d4e287224 */ /* 0x040fe200078e02ff */
[----:B------:R-:W-:Y:S01]  /*79d0*/  PRMT R112, R107, 0x8880, RZ ;  /* 0x000088806b707816 */ /* 0x000fe200000000ff */
[C---:B------:R-:W-:Y:S01]  /*79e0*/  IMAD R29, R78.reuse, R34, RZ ;  /* 0x000000224e1d7224 */ /* 0x040fe200078e02ff */
[----:B------:R-:W-:Y:S01]  /*79f0*/  SHF.R.S32.HI R103, RZ, 0x18, R106 ;  /* 0x00000018ff677819 */ /* 0x000fe2000001146a */
[----:B------:R-:W-:Y:S01]  /*7a00*/  IMAD R45, R78, R50, RZ ;  /* 0x000000324e2d7224 */ /* 0x000fe200078e02ff */
[----:B------:R-:W-:Y:S01]  /*7a10*/  PRMT R117, R108, 0x8880, RZ ;  /* 0x000088806c757816 */ /* 0x000fe200000000ff */
[C---:B------:R-:W-:Y:S01]  /*7a20*/  IMAD R14, R78.reuse, R14, RZ ;  /* 0x0000000e4e0e7224 */ /* 0x040fe200078e02ff */
[----:B------:R-:W-:Y:S01]  /*7a30*/  SHF.R.S32.HI R105, RZ, 0x18, R107 ;  /* 0x00000018ff697819 */ /* 0x000fe2000001146b */
[C---:B------:R-:W-:Y:S01]  /*7a40*/  IMAD R34, R78.reuse, R39, RZ ;  /* 0x000000274e227224 */ /* 0x040fe200078e02ff */
[----:B------:R-:W-:Y:S01]  /*7a50*/  SHF.R.S32.HI R81, RZ, 0x18, R108 ;  /* 0x00000018ff517819 */ /* 0x000fe2000001146c */
[----:B------:R-:W-:Y:S01]  /*7a60*/  IMAD R50, R78, R55, RZ ;  /* 0x000000374e327224 */ /* 0x000fe200078e02ff */
[----:B------:R-:W-:Y:S01]  /*7a70*/  SHF.L.U32 R94, R110, 0x10, RZ ;  /* 0x000000106e5e7819 */ /* 0x000fe200000006ff */
[C---:B------:R-:W-:Y:S01]  /*7a80*/  IMAD R39, R78.reuse, R44, RZ ;  /* 0x0000002c4e277224 */ /* 0x040fe200078e02ff */
[----:B------:R-:W-:Y:S01]  /*7a90*/  SHF.L.U32 R143, R89, 0x8, RZ ;  /* 0x00000008598f7819 */ /* 0x000fe200000006ff */
[C---:B------:R-:W-:Y:S01]  /*7aa0*/  IMAD R55, R78.reuse, R60, RZ ;  /* 0x0000003c4e377224 */ /* 0x040fe200078e02ff */
[----:B------:R-:W-:Y:S01]  /*7ab0*/  SHF.R.S32.HI R89, RZ, 0x18, R91 ;  /* 0x00000018ff597819 */ /* 0x000fe2000001145b */
[C---:B------:R-:W-:Y:S01]  /*7ac0*/  IMAD R15, R78.reuse, R15, RZ ;  /* 0x0000000f4e0f7224 */ /* 0x040fe200078e02ff */
[----:B------:R-:W-:Y:S01]  /*7ad0*/  SHF.R.S32.HI R5, RZ, 0x18, R143 ;  /* 0x00000018ff057819 */ /* 0x000fe2000001148f */
[C---:B------:R-:W-:Y:S01]  /*7ae0*/  IMAD R44, R78.reuse, R49, RZ ;  /* 0x000000314e2c7224 */ /* 0x040fe200078e02ff */
[----:B------:R-:W-:Y:S01]  /*7af0*/  SHF.R.S32.HI R85, RZ, 0x18, R110 ;  /* 0x00000018ff557819 */ /* 0x000fe2000001146e */
[----:B------:R-:W-:Y:S01]  /*7b00*/  IMAD R60, R78, R65, RZ ;  /* 0x000000414e3c7224 */ /* 0x000fe200078e02ff */
[----:B------:R-:W-:Y:S01]  /*7b10*/  SHF.L.U32 R140, R90, 0x8, RZ ;  /* 0x000000085a8c7819 */ /* 0x000fe200000006ff */
[-C--:B------:R-:W-:Y:S01]  /*7b20*/  IMAD R10, R5, R82.reuse, R10 ;  /* 0x00000052050a7224 */ /* 0x080fe200078e020a */
[----:B------:R-:W-:Y:S01]  /*7b30*/  PRMT R90, R111, 0x8880, RZ ;  /* 0x000088806f5a7816 */ /* 0x000fe200000000ff */
[-C--:B------:R-:W-:Y:S01]  /*7b40*/  IMAD R11, R86, R82.reuse, R11 ;  /* 0x00000052560b7224 */ /* 0x080fe200078e020b */
[----:B------:R-:W-:Y:S01]  /*7b50*/  SHF.R.S32.HI R5, RZ, 0x18, R140 ;  /* 0x00000018ff057819 */ /* 0x000fe2000001148c */
[-C--:B------:R-:W-:Y:S01]  /*7b60*/  IMAD R12, R3, R82.reuse, R12 ;  /* 0x00000052030c7224 */ /* 0x080fe200078e020c */
[----:B------:R-:W-:Y:S01]  /*7b70*/  SHF.L.U32 R88, R111, 0x10, RZ ;  /* 0x000000106f587819 */ /* 0x000fe200000006ff */
[----:B------:R-:W-:Y:S01]  /*7b80*/  IMAD R13, R4, R82, R13 ;  /* 0x00000052040d7224 */ /* 0x000fe200078e020d */
[----:B------:R-:W-:Y:S01]  /*7b90*/  I2IP.S8.S32.SAT R65, R11, R10, RZ ;  /* 0x0000000a0b417239 */ /* 0x000fe200000014ff */
[C---:B------:R-:W-:Y:S01]  /*7ba0*/  IMAD R49, R78.reuse, R54, RZ ;  /* 0x000000364e317224 */ /* 0x040fe200078e02ff */
[----:B------:R-:W-:Y:S01]  /*7bb0*/  SHF.L.U32 R137, R91, 0x8, RZ ;  /* 0x000000085b897819 */ /* 0x000fe200000006ff */
[----:B------:R-:W-:Y:S01]  /*7bc0*/  IMAD R14, R5, R82, R14 ;  /* 0x00000052050e7224 */ /* 0x000fe200078e020e */
[----:B------:R-:W-:Y:S01]  /*7bd0*/  I2IP.S8.S32.SAT R65, R9, R8, R65 ;  /* 0x0000000809417239 */ /* 0x000fe20000001441 */
[C---:B------:R-:W-:Y:S01]  /*7be0*/  IMAD R3, R78.reuse, R16, RZ ;  /* 0x000000104e037224 */ /* 0x040fe200078e02ff */
[----:B------:R-:W-:Y:S01]  /*7bf0*/  SHF.R.S32.HI R11, RZ, 0x18, R138 ;  /* 0x00000018ff0b7819 */ /* 0x000fe2000001148a */
[C---:B------:R-:W-:Y:S01]  /*7c00*/  IMAD R54, R78.reuse, R59, RZ ;  /* 0x0000003b4e367224 */ /* 0x040fe200078e02ff */
[----:B------:R-:W-:Y:S01]  /*7c10*/  SHF.R.S32.HI R9, RZ, 0x18, R135 ;  /* 0x00000018ff097819 */ /* 0x000fe20000011487 */
[----:B------:R-:W-:Y:S01]  /*7c20*/  IMAD.MOV.U32 R10, RZ, RZ, R139 ;  /* 0x000000ffff0a7224 */ /* 0x000fe200078e008b */
[----:B------:R-:W-:Y:S01]  /*7c30*/  SHF.R.S32.HI R8, RZ, 0x18, R134 ;  /* 0x00000018ff087819 */ /* 0x000fe20000011486 */
[----:B------:R-:W-:Y:S01]  /*7c40*/  IMAD R59, R78, R64, RZ ;  /* 0x000000404e3b7224 */ /* 0x000fe200078e02ff */
[----:B------:R-:W-:Y:S01]  /*7c50*/  I2IP.S8.S32.SAT R64, R2, R0, R109 ;  /* 0x0000000002407239 */ /* 0x000fe2000000146d */
[----:B------:R-:W-:Y:S01]  /*7c60*/  IMAD R15, R87, R82, R15 ;  /* 0x00000052570f7224 */ /* 0x000fe200078e020f */
[----:B------:R-:W-:Y:S01]  /*7c70*/  MOV R2, R136 ;  /* 0x0000008800027202 */ /* 0x000fe20000000f00 */
[C---:B------:R-:W-:Y:S01]  /*7c80*/  IMAD R4, R78.reuse, R17, RZ ;  /* 0x000000114e047224 */ /* 0x040fe200078e02ff */
[----:B------:R-:W-:Y:S01]  /*7c90*/  SHF.R.S32.HI R0, RZ, 0x18, R137 ;  /* 0x00000018ff007819 */ /* 0x000fe20000011489 */
[----:B------:R-:W-:Y:S01]  /*7ca0*/  IMAD R5, R78, R18, RZ ;  /* 0x000000124e057224 */ /* 0x000fe200078e02ff */
[----:B------:R-:W-:Y:S01]  /*7cb0*/  I2IP.S8.S32.SAT R14, R15, R14, RZ ;  /* 0x0000000e0f0e7239 */ /* 0x000fe200000014ff */
[-C--:B------:R-:W-:Y:S01]  /*7cc0*/  IMAD R3, R10, R82.reuse, R3 ;  /* 0x000000520a037224 */ /* 0x080fe200078e0203 */
[----:B------:R-:W-:Y:S01]  /*7cd0*/  SHF.R.S32.HI R91, RZ, 0x18, R96 ;  /* 0x00000018ff5b7819 */ /* 0x000fe20000011460 */
[-C--:B------:R-:W-:Y:S01]  /*7ce0*/  IMAD R4, R11, R82.reuse, R4 ;  /* 0x000000520b047224 */ /* 0x080fe200078e0204 */
[----:B------:R-:W-:Y:S01]  /*7cf0*/  PRMT R96, R110, 0x8880, RZ ;  /* 0x000088806e607816 */ /* 0x000fe200000000ff */
[-C--:B------:R-:W-:Y:S01]  /*7d00*/  IMAD R5, R0, R82.reuse, R5 ;  /* 0x0000005200057224 */ /* 0x080fe200078e0205 */
[----:B------:R-:W-:Y:S01]  /*7d10*/  MOV R0, R133 ;  /* 0x0000008500007202 */ /* 0x000fe20000000f00 */
[C---:B------:R-:W-:Y:S01]  /*7d20*/  IMAD R16, R78.reuse, R21, RZ ;  /* 0x000000154e107224 */ /* 0x040fe200078e02ff */
[----:B------:R-:W-:Y:S01]  /*7d30*/  SHF.L.U32 R131, R97, 0x8, RZ ;  /* 0x0000000861837819 */ /* 0x000fe200000006ff */
[----:B------:R-:W-:Y:S01]  /*7d40*/  IMAD R6, R89, R82, R6 ;  /* 0x0000005259067224 */ /* 0x000fe200078e0206 */
[----:B------:R-:W-:Y:S01]  /*7d50*/  SHF.R.S32.HI R97, RZ, 0x18, R99 ;  /* 0x00000018ff617819 */ /* 0x000fe20000011463 */
[----:B------:R-:W-:Y:S01]  /*7d60*/  IMAD R17, R78, R22, RZ ;  /* 0x000000164e117224 */ /* 0x000fe200078e02ff */
[----:B------:R-:W-:Y:S01]  /*7d70*/  SHF.L.U32 R125, R99, 0x8, RZ ;  /* 0x00000008637d7819 */ /* 0x000fe200000006ff */
[-C--:B------:R-:W-:Y:S01]  /*7d80*/  IMAD R7, R2, R82.reuse, R7 ;  /* 0x0000005202077224 */ /* 0x080fe200078e0207 */
[----:B------:R-:W-:Y:S01]  /*7d90*/  I2IP.S8.S32.SAT R5, R6, R5, RZ ;  /* 0x0000000506057239 */ /* 0x000fe200000014ff */
[----:B------:R-:W-:Y:S01]  /*7da0*/  IMAD R18, R78, R23, RZ ;  /* 0x000000174e127224 */ /* 0x000fe200078e02ff */
[----:B------:R-:W-:Y:S01]  /*7db0*/  SHF.R.S32.HI R2, RZ, 0x18, R131 ;  /* 0x00000018ff027819 */ /* 0x000fe20000011483 */
[-C--:B------:R-:W-:Y:S01]  /*7dc0*/  IMAD R16, R9, R82.reuse, R16 ;  /* 0x0000005209107224 */ /* 0x080fe200078e0210 */
[----:B------:R-:W-:Y:S01]  /*7dd0*/  SHF.R.S32.HI R9, RZ, 0x18, R132 ;  /* 0x00000018ff097819 */ /* 0x000fe20000011484 */
[----:B------:R-:W-:Y:S01]  /*7de0*/  IMAD R17, R8, R82, R17 ;  /* 0x0000005208117224 */ /* 0x000fe200078e0211 */
[----:B------:R-:W-:Y:S01]  /*7df0*/  SHF.R.S32.HI R99, RZ, 0x18, R104 ;  /* 0x00000018ff637819 */ /* 0x000fe20000011468 */
[----:B------:R-:W-:Y:S01]  /*7e00*/  IMAD R22, R78, R27, RZ ;  /* 0x0000001b4e167224 */ /* 0x000fe200078e02ff */
[----:B------:R-:W-:Y:S01]  /*7e10*/  SHF.L.U32 R122, R104, 0x8, RZ ;  /* 0x00000008687a7819 */ /* 0x000fe200000006ff */
[----:B------:R-:W-:Y:S01]  /*7e20*/  IMAD R27, R78, R32, RZ ;  /* 0x000000204e1b7224 */ /* 0x000fe200078e02ff */
[----:B------:R-:W-:Y:S01]  /*7e30*/  SHF.L.U32 R113, R106, 0x8, RZ ;  /* 0x000000086a717819 */ /* 0x000fe200000006ff */
[----:B------:R-:W-:Y:S01]  /*7e40*/  IMAD R18, R91, R82, R18 ;  /* 0x000000525b127224 */ /* 0x000fe200078e0212 */
[C---:B------:R-:W-:Y:S01]  /*7e50*/  SHF.L.U32 R106, R107.reuse, 0x10, RZ ;  /* 0x000000106b6a7819 */ /* 0x040fe200000006ff */
[C---:B------:R-:W-:Y:S01]  /*7e60*/  IMAD R32, R78.reuse, R37, RZ ;  /* 0x000000254e207224 */ /* 0x040fe200078e02ff */
[----:B------:R-:W-:Y:S01]  /*7e70*/  SHF.L.U32 R104, R107, 0x8, RZ ;  /* 0x000000086b687819 */ /* 0x000fe200000006ff */
[----:B------:R-:W-:Y:S01]  /*7e80*/  IMAD R21, R78, R26, RZ ;  /* 0x0000001a4e157224 */ /* 0x000fe200078e02ff */
[----:B------:R-:W-:Y:S01]  /*7e90*/  I2IP.S8.S32.SAT R17, R18, R17, RZ ;  /* 0x0000001112117239 */ /* 0x000fe200000014ff */
[----:B------:R-:W-:Y:S01]  /*7ea0*/  IMAD R37, R78, R42, RZ ;  /* 0x0000002a4e257224 */ /* 0x000fe200078e02ff */
[----:B------:R-:W-:Y:S01]  /*7eb0*/  SHF.R.S32.HI R107, RZ, 0x18, R111 ;  /* 0x00000018ff6b7819 */ /* 0x000fe2000001146f */
[----:B------:R-:W-:Y:S01]  /*7ec0*/  IMAD R19, R0, R82, R19 ;  /* 0x0000005200137224 */ /* 0x000fe200078e0213 */
[----:B------:R-:W-:Y:S01]  /*7ed0*/  I2IP.S8.S32.SAT R16, R16, R7, R17 ;  /* 0x0000000710107239 */ /* 0x000fe20000001411 */
[C---:B------:R-:W-:Y:S01]  /*7ee0*/  IMAD R42, R78.reuse, R47, RZ ;  /* 0x0000002f4e2a7224 */ /* 0x040fe200078e02ff */
[----:B------:R-:W-:Y:S01]  /*7ef0*/  MOV R0, R130 ;  /* 0x0000008200007202 */ /* 0x000fe20000000f00 */
[----:B------:R-:W-:Y:S01]  /*7f00*/  IMAD R47, R78, R52, RZ ;  /* 0x000000344e2f7224 */ /* 0x000fe200078e02ff */
[----:B------:R-:W-:Y:S01]  /*7f10*/  SHF.L.U32 R114, R108, 0x8, RZ ;  /* 0x000000086c727819 */ /* 0x000fe200000006ff */
[----:B------:R-:W-:Y:S01]  /*7f20*/  IMAD R20, R9, R82, R20 ;  /* 0x0000005209147224 */ /* 0x000fe200078e0214 */
[----:B------:R-:W-:Y:S01]  /*7f30*/  SHF.L.U32 R84, R111, 0x8, RZ ;  /* 0x000000086f547819 */ /* 0x000fe200000006ff */
[----:B------:R-:W-:Y:S01]  /*7f40*/  IMAD R52, R78, R57, RZ ;  /* 0x000000394e347224 */ /* 0x000fe200078e02ff */
[----:B------:R-:W-:Y:S01]  /*7f50*/  IADD3 R76, PT, PT, R76, 0x1, RZ ;  /* 0x000000014c4c7810 */ /* 0x000fe20007ffe0ff */
[C---:B------:R-:W-:Y:S02]  /*7f60*/  IMAD R23, R78.reuse, R28, RZ ;  /* 0x0000001c4e177224 */ /* 0x040fe400078e02ff */
[----:B------:R-:W-:Y:S02]  /*7f70*/  IMAD R57, R78, R62, RZ ;  /* 0x0000003e4e397224 */ /* 0x000fe400078e02ff */
[-C--:B------:R-:W-:Y:S01]  /*7f80*/  IMAD R21, R2, R82.reuse, R21 ;  /* 0x0000005202157224 */ /* 0x080fe200078e0215 */
[----:B------:R-:W-:Y:S01]  /*7f90*/  MOV R2, R127 ;  /* 0x0000007f00027202 */ /* 0x000fe20000000f00 */
[----:B------:R-:W-:Y:S01]  /*7fa0*/  IMAD R62, R78, R67, RZ ;  /* 0x000000434e3e7224 */ /* 0x000fe200078e02ff */
[----:B------:R-:W-:Y:S01]  /*7fb0*/  I2IP.S8.S32.SAT R67, R4, R3, R5 ;  /* 0x0000000304437239 */ /* 0x000fe20000001405 */
[-C--:B------:R-:W-:Y:S01]  /*7fc0*/  IMAD R22, R93, R82.reuse, R22 ;  /* 0x000000525d167224 */ /* 0x080fe200078e0216 */
[----:B------:R-:W-:Y:S01]  /*7fd0*/  SHF.R.S32.HI R3, RZ, 0x18, R129 ;  /* 0x00000018ff037819 */ /* 0x000fe20000011481 */
[-C--:B------:R-:W-:Y:S01]  /*7fe0*/  IMAD R23, R0, R82.reuse, R23 ;  /* 0x0000005200177224 */ /* 0x080fe200078e0217 */
[----:B------:R-:W-:Y:S01]  /*7ff0*/  SHF.R.S32.HI R0, RZ, 0x18, R128 ;  /* 0x00000018ff007819 */ /* 0x000fe20000011480 */
[----:B------:R-:W-:Y:S01]  /*8000*/  IMAD R26, R78, R31, RZ ;  /* 0x0000001f4e1a7224 */ /* 0x000fe200078e02ff */
[----:B------:R-:W-:Y:S01]  /*8010*/  I2IP.S8.S32.SAT R17, R22, R21, RZ ;  /* 0x0000001516117239 */ /* 0x000fe200000014ff */
[-C--:B------:R-:W-:Y:S01]  /*8020*/  IMAD R24, R3, R82.reuse, R24 ;  /* 0x0000005203187224 */ /* 0x080fe200078e0218 */
[----:B------:R-:W-:Y:S01]  /*8030*/  SHF.R.S32.HI R3, RZ, 0x18, R126 ;  /* 0x00000018ff037819 */ /* 0x000fe2000001147e */
[-C--:B------:R-:W-:Y:S01]  /*8040*/  IMAD R25, R0, R82.reuse, R25 ;  /* 0x0000005200197224 */ /* 0x080fe200078e0219 */
[----:B------:R-:W-:Y:S01]  /*8050*/  I2IP.S8.S32.SAT R17, R20, R19, R17 ;  /* 0x0000001314117239 */ /* 0x000fe20000001411 */
[----:B------:R-:W-:Y:S01]  /*8060*/  IMAD R28, R78, R33, RZ ;  /* 0x000000214e1c7224 */ /* 0x000fe200078e02ff */
[----:B------:R-:W-:Y:S01]  /*8070*/  SHF.R.S32.HI R4, RZ, 0x18, R125 ;  /* 0x00000018ff047819 */ /* 0x000fe2000001147d */
[-C--:B------:R-:W-:Y:S02]  /*8080*/  IMAD R26, R95, R82.reuse, R26 ;  /* 0x000000525f1a7224 */ /* 0x080fe400078e021a */
[-C--:B------:R-:W-:Y:S01]  /*8090*/  IMAD R27, R2, R82.reuse, R27 ;  /* 0x00000052021b7224 */ /* 0x080fe200078e021b */
[----:B------:R-:W-:Y:S01]  /*80a0*/  MOV R2, R121 ;  /* 0x0000007900027202 */ /* 0x000fe20000000f00 */
[----:B------:R-:W-:Y:S01]  /*80b0*/  IMAD R28, R3, R82, R28 ;  /* 0x00000052031c7224 */ /* 0x000fe200078e021c */
[----:B------:R-:W-:Y:S01]  /*80c0*/  I2IP.S8.S32.SAT R18, R26, R25, RZ ;  /* 0x000000191a127239 */ /* 0x000fe200000014ff */
[----:B------:R-:W-:Y:S01]  /*80d0*/  IMAD R31, R78, R36, RZ ;  /* 0x000000244e1f7224 */ /* 0x000fe200078e02ff */
[----:B------:R-:W-:Y:S01]  /*80e0*/  SHF.R.S32.HI R3, RZ, 0x18, R123 ;  /* 0x00000018ff037819 */ /* 0x000fe2000001147b */
[-C--:B------:R-:W-:Y:S01]  /*80f0*/  IMAD R29, R4, R82.reuse, R29 ;  /* 0x00000052041d7224 */ /* 0x080fe200078e021d */
[----:B------:R-:W-:Y:S01]  /*8100*/  I2IP.S8.S32.SAT R18, R24, R23, R18 ;  /* 0x0000001718127239 */ /* 0x000fe20000001412 */
[----:B------:R-:W-:Y:S01]  /*8110*/  IMAD.MOV.U32 R0, RZ, RZ, R124 ;  /* 0x000000ffff007224 */ /* 0x000fe200078e007c */
[----:B------:R-:W-:Y:S01]  /*8120*/  SHF.R.S32.HI R4, RZ, 0x18, R119 ;  /* 0x00000018ff047819 */ /* 0x000fe20000011477 */
[-C--:B------:R-:W-:Y:S02]  /*8130*/  IMAD R30, R97, R82.reuse, R30 ;  /* 0x00000052611e7224 */ /* 0x080fe400078e021e */
[----:B------:R-:W-:Y:S01]  /*8140*/  IMAD R31, R0, R82, R31 ;  /* 0x00000052001f7224 */ /* 0x000fe200078e021f */
[----:B------:R-:W-:Y:S01]  /*8150*/  SHF.R.S32.HI R0, RZ, 0x18, R122 ;  /* 0x00000018ff007819 */ /* 0x000fe2000001147a */
[----:B------:R-:W-:Y:S01]  /*8160*/  IMAD R33, R78, R38, RZ ;  /* 0x000000264e217224 */ /* 0x000fe200078e02ff */
[----:B------:R-:W-:Y:S01]  /*8170*/  I2IP.S8.S32.SAT R19, R30, R29, RZ ;  /* 0x0000001d1e137239 */ /* 0x000fe200000014ff */
[-C--:B------:R-:W-:Y:S01]  /*8180*/  IMAD R32, R3, R82.reuse, R32 ;  /* 0x0000005203207224 */ /* 0x080fe200078e0220 */
[----:B------:R-:W-:Y:S01]  /*8190*/  SHF.R.S32.HI R3, RZ, 0x18, R120 ;  /* 0x00000018ff037819 */ /* 0x000fe20000011478 */
[----:B------:R-:W-:Y:S01]  /*81a0*/  IMAD R33, R0, R82, R33 ;  /* 0x0000005200217224 */ /* 0x000fe200078e0221 */
[----:B------:R-:W-:Y:S01]  /*81b0*/  I2IP.S8.S32.SAT R19, R28, R27, R19 ;  /* 0x0000001b1c137239 */ /* 0x000fe20000001413 */
[----:B------:R-:W-:Y:S01]  /*81c0*/  IMAD R36, R78, R41, RZ ;  /* 0x000000294e247224 */ /* 0x000fe200078e02ff */
[----:B------:R-:W-:Y:S01]  /*81d0*/  MOV R0, R118 ;  /* 0x0000007600007202 */ /* 0x000fe20000000f00 */
[-C--:B------:R-:W-:Y:S02]  /*81e0*/  IMAD R34, R99, R82.reuse, R34 ;  /* 0x0000005263227224 */ /* 0x080fe400078e0222 */
[----:B------:R-:W-:Y:S01]  /*81f0*/  IMAD R35, R2, R82, R35 ;  /* 0x0000005202237224 */ /* 0x000fe200078e0223 */
[----:B------:R-:W-:Y:S01]  /*8200*/  MOV R2, R112 ;  /* 0x0000007000027202 */ /* 0x000fe20000000f00 */
[----:B------:R-:W-:Y:S01]  /*8210*/  IMAD R38, R78, R43, RZ ;  /* 0x0000002b4e267224 */ /* 0x000fe200078e02ff */
[----:B------:R-:W-:Y:S01]  /*8220*/  I2IP.S8.S32.SAT R33, R34, R33, RZ ;  /* 0x0000002122217239 */ /* 0x000fe200000014ff */
[-C--:B------:R-:W-:Y:S01]  /*8230*/  IMAD R36, R3, R82.reuse, R36 ;  /* 0x0000005203247224 */ /* 0x080fe200078e0224 */
[----:B------:R-:W-:Y:S01]  /*8240*/  SHF.R.S32.HI R3, RZ, 0x18, R116 ;  /* 0x00000018ff037819 */ /* 0x000fe20000011474 */
[-C--:B------:R-:W-:Y:S01]  /*8250*/  IMAD R37, R4, R82.reuse, R37 ;  /* 0x0000005204257224 */ /* 0x080fe200078e0225 */
[----:B------:R-:W-:Y:S01]  /*8260*/  I2IP.S8.S32.SAT R32, R32, R31, R33 ;  /* 0x0000001f20207239 */ /* 0x000fe20000001421 */
[-C--:B------:R-:W-:Y:S01]  /*8270*/  IMAD R38, R101, R82.reuse, R38 ;  /* 0x0000005265267224 */ /* 0x080fe200078e0226 */
[----:B------:R-:W-:Y:S01]  /*8280*/  SHF.R.S32.HI R4, RZ, 0x18, R104 ;  /* 0x00000018ff047819 */ /* 0x000fe20000011468 */
[----:B------:R-:W-:Y:S01]  /*8290*/  IMAD R39, R0, R82, R39 ;  /* 0x0000005200277224 */ /* 0x000fe200078e0227 */
[----:B------:R-:W-:Y:S01]  /*82a0*/  SHF.R.S32.HI R0, RZ, 0x18, R113 ;  /* 0x00000018ff007819 */ /* 0x000fe20000011471 */
[----:B------:R-:W-:Y:S01]  /*82b0*/  IMAD R41, R78, R46, RZ ;  /* 0x0000002e4e297224 */ /* 0x000fe200078e02ff */
[----:B------:R-:W-:Y:S01]  /*82c0*/  I2IP.S8.S32.SAT R37, R38, R37, RZ ;  /* 0x0000002526257239 */ /* 0x000fe200000014ff */
[----:B------:R-:W-:Y:S01]  /*82d0*/  IMAD R40, R3, R82, R40 ;  /* 0x0000005203287224 */ /* 0x000fe200078e0228 */
[----:B------:R-:W-:Y:S01]  /*82e0*/  SHF.R.S32.HI R3, RZ, 0x18, R106 ;  /* 0x00000018ff037819 */ /* 0x000fe2000001146a */
[----:B------:R-:W-:Y:S01]  /*82f0*/  IMAD R43, R78, R48, RZ ;  /* 0x000000304e2b7224 */ /* 0x000fe200078e02ff */
[----:B------:R-:W-:Y:S01]  /*8300*/  I2IP.S8.S32.SAT R33, R36, R35, R37 ;  /* 0x0000002324217239 */ /* 0x000fe20000001425 */
[-C--:B------:R-:W-:Y:S01]  /*8310*/  IMAD R41, R0, R82.reuse, R41 ;  /* 0x0000005200297224 */ /* 0x080fe200078e0229 */
[----:B------:R-:W-:Y:S01]  /*8320*/  MOV R0, R117 ;  /* 0x0000007500007202 */ /* 0x000fe20000000f00 */
[-C--:B------:R-:W-:Y:S02]  /*8330*/  IMAD R42, R103, R82.reuse, R42 ;  /* 0x00000052672a7224 */ /* 0x080fe400078e022a */
        /* <DEDUP_REMOVED lines=11> */
[-C--:B------:R-:W-:Y:S02]  /*83f0*/  IMAD R47, R0, R82.reuse, R47 ;  /* 0x00000052002f7224 */ /* 0x080fe400078e022f */
[----:B------:R-:W-:Y:S01]  /*8400*/  IMAD R48, R3, R82, R48 ;  /* 0x0000005203307224 */ /* 0x000fe200078e0230 */
[----:B------:R-:W-:Y:S01]  /*8410*/  SHF.R.S32.HI R3, RZ, 0x18, R100 ;  /* 0x00000018ff037819 */ /* 0x000fe20000011464 */
[----:B------:R-:W-:Y:S01]  /*8420*/  IMAD R51, R78, R56, RZ ;  /* 0x000000384e337224 */ /* 0x000fe200078e02ff */
[----:B------:R-:W-:Y:S01]  /*8430*/  I2IP.S8.S32.SAT R35, R46, R45, RZ ;  /* 0x0000002d2e237239 */ /* 0x000fe200000014ff */
[-C--:B------:R-:W-:Y:S01]  /*8440*/  IMAD R49, R2, R82.reuse, R49 ;  /* 0x0000005202317224 */ /* 0x080fe200078e0231 */
[----:B------:R-:W-:Y:S01]  /*8450*/  SHF.R.S32.HI R2, RZ, 0x18, R98 ;  /* 0x00000018ff027819 */ /* 0x000fe20000011462 */
[----:B------:R-:W-:Y:S01]  /*8460*/  IMAD.MOV.U32 R0, RZ, RZ, R102 ;  /* 0x000000ffff007224 */ /* 0x000fe200078e0066 */
[----:B------:R-:W-:Y:S01]  /*8470*/  I2IP.S8.S32.SAT R35, R44, R43, R35 ;  /* 0x0000002b2c237239 */ /* 0x000fe20000001423 */
[-C--:B------:R-:W-:Y:S02]  /*8480*/  IMAD R50, R81, R82.reuse, R50 ;  /* 0x0000005251327224 */ /* 0x080fe400078e0232 */
[----:B------:R-:W-:Y:S01]  /*8490*/  IMAD R51, R0, R82, R51 ;  /* 0x0000005200337224 */ /* 0x000fe200078e0233 */
[----:B------:R-:W-:Y:S01]  /*84a0*/  MOV R0, R96 ;  /* 0x0000006000007202 */ /* 0x000fe20000000f00 */
[----:B------:R-:W-:Y:S01]  /*84b0*/  IMAD R53, R78, R58, RZ ;  /* 0x0000003a4e357224 */ /* 0x000fe200078e02ff */
[----:B------:R-:W-:Y:S01]  /*84c0*/  I2IP.S8.S32.SAT R49, R50, R49, RZ ;  /* 0x0000003132317239 */ /* 0x000fe200000014ff */
[-C--:B------:R-:W-:Y:S01]  /*84d0*/  IMAD R52, R3, R82.reuse, R52 ;  /* 0x0000005203347224 */ /* 0x080fe200078e0234 */
[----:B------:R-:W-:Y:S01]  /*84e0*/  SHF.R.S32.HI R3, RZ, 0x18, R94 ;  /* 0x00000018ff037819 */ /* 0x000fe2000001145e */
[----:B------:R-:W-:Y:S01]  /*84f0*/  IMAD R53, R2, R82, R53 ;  /* 0x0000005202357224 */ /* 0x000fe200078e0235 */
[----:B------:R-:W-:Y:S01]  /*8500*/  MOV R2, R90 ;  /* 0x0000005a00027202 */ /* 0x000fe20000000f00 */
[----:B------:R-:W-:Y:S01]  /*8510*/  IMAD R54, R83, R82, R54 ;  /* 0x0000005253367224 */ /* 0x000fe200078e0236 */
[----:B------:R-:W-:Y:S01]  /*8520*/  I2IP.S8.S32.SAT R48, R48, R47, R49 ;  /* 0x0000002f30307239 */ /* 0x000fe20000001431 */
[C---:B------:R-:W-:Y:S02]  /*8530*/  IMAD R56, R78.reuse, R61, RZ ;  /* 0x0000003d4e387224 */ /* 0x040fe400078e02ff */
[----:B------:R-:W-:Y:S01]  /*8540*/  IMAD R61, R78, R66, RZ ;  /* 0x000000424e3d7224 */ /* 0x000fe200078e02ff */
[----:B------:R-:W-:Y:S01]  /*8550*/  I2IP.S8.S32.SAT R66, R13, R12, R14 ;  /* 0x0000000c0d427239 */ /* 0x000fe2000000140e */
[-C--:B------:R-:W-:Y:S01]  /*8560*/  IMAD R55, R0, R82.reuse, R55 ;  /* 0x0000005200377224 */ /* 0x080fe200078e0237 */
[----:B------:R-:W-:Y:S01]  /*8570*/  SHF.R.S32.HI R0, RZ, 0x18, R92 ;  /* 0x00000018ff007819 */ /* 0x000fe2000001145c */
[-C--:B------:R-:W-:Y:S01]  /*8580*/  IMAD R56, R3, R82.reuse, R56 ;  /* 0x0000005203387224 */ /* 0x080fe200078e0238 */
[----:B------:R-:W-:Y:S01]  /*8590*/  I2IP.S8.S32.SAT R49, R54, R53, RZ ;  /* 0x0000003536317239 */ /* 0x000fe200000014ff */
[----:B------:R1:W-:Y:S01]  /*85a0*/  STS.128 [R155+UR49+0x6200], R64 ;  /* 0x006200409b007988 */ /* 0x0003e20008000c31 */
[----:B------:R-:W-:Y:S01]  /*85b0*/  IMAD R58, R78, R63, RZ ;  /* 0x0000003f4e3a7224 */ /* 0x000fe200078e02ff */
[----:B------:R-:W-:Y:S01]  /*85c0*/  SHF.R.S32.HI R3, RZ, 0x18, R88 ;  /* 0x00000018ff037819 */ /* 0x000fe20000011458 */
[-C--:B------:R-:W-:Y:S01]  /*85d0*/  IMAD R57, R0, R82.reuse, R57 ;  /* 0x0000005200397224 */ /* 0x080fe200078e0239 */
[----:B------:R-:W-:Y:S01]  /*85e0*/  I2IP.S8.S32.SAT R49, R52, R51, R49 ;  /* 0x0000003334317239 */ /* 0x000fe20000001431 */
[-C--:B------:R-:W-:Y:S02]  /*85f0*/  IMAD R58, R85, R82.reuse, R58 ;  /* 0x00000052553a7224 */ /* 0x080fe400078e023a */
[-C--:B------:R-:W-:Y:S01]  /*8600*/  IMAD R59, R2, R82.reuse, R59 ;  /* 0x00000052023b7224 */ /* 0x080fe200078e023b */
[----:B------:R1:W-:Y:S01]  /*8610*/  STS.128 [R175+0x6200], R16 ;  /* 0x00620010af007388 */ /* 0x0003e20000000c00 */
[-C--:B------:R-:W-:Y:S01]  /*8620*/  IMAD R60, R3, R82.reuse, R60 ;  /* 0x00000052033c7224 */ /* 0x080fe200078e023c */
[----:B------:R-:W-:Y:S01]  /*8630*/  I2IP.S8.S32.SAT R50, R58, R57, RZ ;  /* 0x000000393a327239 */ /* 0x000fe200000014ff */
[-C--:B------:R-:W-:Y:S02]  /*8640*/  IMAD R61, R4, R82.reuse, R61 ;  /* 0x00000052043d7224 */ /* 0x080fe400078e023d */
[----:B------:R-:W-:Y:S01]  /*8650*/  IMAD R62, R107, R82, R62 ;  /* 0x000000526b3e7224 */ /* 0x000fe200078e023e */
[----:B------:R-:W-:Y:S02]  /*8660*/  I2IP.S8.S32.SAT R50, R56, R55, R50 ;  /* 0x0000003738327239 */ /* 0x000fe40000001432 */
[----:B------:R1:W-:Y:S02]  /*8670*/  STS.128 [R174+0x6200], R32 ;  /* 0x00620020ae007388 */ /* 0x0003e40000000c00 */
        /* <DEDUP_REMOVED lines=11> */
[----:B------:R-:W-:Y:S02]  /*8730*/  UIADD3 UR8, UP0, UPT, UR52, 0x680, URZ ;  /* 0x0000068034087890 */ /* 0x000fe4000ff1e0ff */
[----:B------:R-:W-:Y:S02]  /*8740*/  UIADD3 UR5, UPT, UPT, UR41, 0x40, URZ ;  /* 0x0000004029057890 */ /* 0x000fe4000fffe0ff */
[----:B------:R-:W-:Y:S02]  /*8750*/  UIADD3 UR4, UPT, UPT, UR49, 0x6200, URZ ;  /* 0x0000620031047890 */ /* 0x000fe4000fffe0ff */
[----:B------:R-:W-:Y:S01]  /*8760*/  UIADD3.X UR9, UPT, UPT, URZ, UR53, URZ, UP0, !UPT ;  /* 0x00000035ff097290 */ /* 0x000fe200087fe4ff */
[----:B------:R-:W-:Y:S01]  /*8770*/  UMOV UR6, UR42 ;  /* 0x0000002a00067c82 */ /* 0x000fe20008000000 */
[----:B------:R-:W-:Y:S07]  /*8780*/  UMOV UR7, UR36 ;  /* 0x0000002400077c82 */ /* 0x000fee0008000000 */
[----:B------:R2:W-:Y:S01]  /*8790*/  UTMASTG.3D [UR4], [UR8] ;  /* 0x00000004080073b5 */ /* 0x0005e20008010000 */
[----:B------:R0:W-:Y:S01]  /*87a0*/  UTMACMDFLUSH ;  /* 0x00000000000079b7 */ /* 0x0001e20000000000 */
[----:B--2---:R-:W-:Y:S04]  /*87b0*/  DEPBAR.LE SB0, 0x1 ;  /* 0x000080400000791a */ /* 0x004fe80000000000 */
.L_x_120:
[----:B------:R-:W-:Y:S05]  /*87c0*/  BSYNC.RECONVERGENT B0 ;  /* 0x0000000000007941 */ /* 0x000fea0003800200 */
.L_x_119:
[----:B------:R-:W-:Y:S01]  /*87d0*/  BAR.SYNC.DEFER_BLOCKING 0x1, 0x80 ;  /* 0x0042000000007b1d */ /* 0x000fe20000010000 */
[----:B------:R-:W-:Y:S01]  /*87e0*/  ISETP.NE.AND P2, PT, R170, RZ, PT ;  /* 0x000000ffaa00720c */ /* 0x000fe20003f45270 */
[----:B------:R-:W-:Y:S01]  /*87f0*/  IMAD.IADD R20, R75, 0x1, R152 ;  /* 0x000000014b147824 */ /* 0x000fe200078e0298 */
[----:B------:R-:W-:Y:S01]  /*8800*/  ISETP.NE.AND P0, PT, R172, 0x2, PT ;  /* 0x00000002ac00780c */ /* 0x000fe20003f05270 */
[----:B------:R-:W-:Y:S01]  /*8810*/  IMAD.IADD R21, R77, 0x1, R154 ;  /* 0x000000014d157824 */ /* 0x000fe200078e029a */
[----:B------:R-:W-:Y:S02]  /*8820*/  ISETP.NE.AND P1, PT, R76, 0x4, PT ;  /* 0x000000044c00780c */ /* 0x000fe40003f25270 */
[----:B------:R-:W-:Y:S02]  /*8830*/  SEL R0, RZ, 0x1, P0 ;  /* 0x00000001ff007807 */ /* 0x000fe40000000000 */
[----:B------:R-:W-:Y:S02]  /*8840*/  SEL R3, RZ, 0x1, P1 ;  /* 0x00000001ff037807 */ /* 0x000fe40000800000 */
[----:B------:R-:W-:Y:S02]  /*8850*/  LOP3.LUT R163, R163, R0, RZ, 0x3c, !PT ;  /* 0x00000000a3a37212 */ /* 0x000fe400078e3cff */
[----:B------:R-:W-:Y:S02]  /*8860*/  LOP3.LUT R164, R164, R3, RZ, 0x3c, !PT ;  /* 0x00000003a4a47212 */ /* 0x000fe400078e3cff */
[----:B------:R-:W-:Y:S02]  /*8870*/  @P2 R2UR UR36, R160 ;  /* 0x00000000a02422ca */ /* 0x000fe400000e0000 */
[----:B------:R-:W-:Y:S02]  /*8880*/  SEL R172, R172, RZ, P0 ;  /* 0x000000ffacac7207 */ /* 0x000fe40000000000 */
[----:B------:R-:W-:Y:S01]  /*8890*/  SEL R76, R76, RZ, P1 ;  /* 0x000000ff4c4c7207 */ /* 0x000fe20000800000 */
[----:B------:R-:W-:Y:S10]  /*88a0*/  @P2 BRA `(.L_x_121) ;  /* 0xffffffc400882947 */ /* 0x000ff4000383ffff */
[----:B------:R-:W-:Y:S05]  /*88b0*/  EXIT ;  /* 0x000000000000794d */ /* 0x000fea0003800000 */
.L_x_24:
[----:B--2---:R2:W4:Y:S02]  /*88c0*/  SYNCS.PHASECHK.TRANS64.TRYWAIT P0, [R3+URZ+0xd0], R2 ;  /* 0x0000d002030075a7 */ /* 0x00452400080011ff */
[----:B----4-:R-:W-:Y:S05]  /*88d0*/  @!P0 NANOSLEEP.SYNCS 0x989680 ;  /* 0x009896800000895d */ /* 0x010fea0003900000 */
[----:B------:R-:W4:Y:S02]  /*88e0*/  @!P0 SYNCS.PHASECHK.TRANS64 P0, [R3+URZ+0xd0], R2 ;  /* 0x0000d002030085a7 */ /* 0x000f2400080010ff */
[----:B----4-:R-:W-:Y:S05]  /*88f0*/  @!P0 BRA `(.L_x_24) ;  /* 0xfffffffc00f08947 */ /* 0x010fea000383ffff */
[----:B------:R-:W-:Y:S05]  /*8900*/  BRA `(.L_x_122) ;  /* 0xffffff8c00ac7947 */ /* 0x000fea000383ffff */
.L_x_27:
[----:B-1----:R-:W-:-:S07]  /*8910*/  MOV R2, UR33 ;  /* 0x0000002100027c02 */ /* 0x002fce0008000f00 */
.L_x_123:
[----:B-1----:R1:W2:Y:S02]  /*8920*/  SYNCS.PHASECHK.TRANS64.TRYWAIT P0, [R2+URZ+0x18], R5 ;  /* 0x00001805020075a7 */ /* 0x0022a400080011ff */
[----:B--2---:R-:W-:Y:S05]  /*8930*/  @!P0 NANOSLEEP.SYNCS 0x989680 ;  /* 0x009896800000895d */ /* 0x004fea0003900000 */
[----:B------:R-:W2:Y:S02]  /*8940*/  @!P0 SYNCS.PHASECHK.TRANS64 P0, [R2+URZ+0x18], R5 ;  /* 0x00001805020085a7 */ /* 0x000ea400080010ff */
[----:B--2---:R-:W-:Y:S05]  /*8950*/  @!P0 BRA `(.L_x_123) ;  /* 0xfffffffc00f08947 */ /* 0x004fea000383ffff */
[----:B------:R-:W-:Y:S05]  /*8960*/  BRA `(.L_x_26) ;  /* 0xffffff9000147947 */ /* 0x000fea000383ffff */
.L_x_34:
[----:B-1----:R-:W-:-:S07]  /*8970*/  MOV R2, UR17 ;  /* 0x0000001100027c02 */ /* 0x002fce0008000f00 */
.L_x_124:
[----:B-1----:R1:W2:Y:S02]  /*8980*/  SYNCS.PHASECHK.TRANS64.TRYWAIT P0, [R2+URZ+0x18], R5 ;  /* 0x00001805020075a7 */ /* 0x0022a400080011ff */
[----:B--2---:R-:W-:Y:S05]  /*8990*/  @!P0 NANOSLEEP.SYNCS 0x989680 ;  /* 0x009896800000895d */ /* 0x004fea0003900000 */
[----:B------:R-:W2:Y:S02]  /*89a0*/  @!P0 SYNCS.PHASECHK.TRANS64 P0, [R2+URZ+0x18], R5 ;  /* 0x00001805020085a7 */ /* 0x000ea400080010ff */
[----:B--2---:R-:W-:Y:S05]  /*89b0*/  @!P0 BRA `(.L_x_124) ;  /* 0xfffffffc00f08947 */ /* 0x004fea000383ffff */
[----:B------:R-:W-:Y:S05]  /*89c0*/  BRA `(.L_x_33) ;  /* 0xffffff9000d07947 */ /* 0x000fea000383ffff */
.L_x_39:
[----:B-1----:R1:W2:Y:S02]  /*89d0*/  SYNCS.PHASECHK.TRANS64.TRYWAIT P0, [R2+URZ+0x60], R3 ;  /* 0x00006003020075a7 */ /* 0x0022a400080011ff */
[----:B--2---:R-:W-:Y:S05]  /*89e0*/  @!P0 NANOSLEEP.SYNCS 0x989680 ;  /* 0x009896800000895d */ /* 0x004fea0003900000 */
[----:B------:R-:W2:Y:S02]  /*89f0*/  @!P0 SYNCS.PHASECHK.TRANS64 P0, [R2+URZ+0x60], R3 ;  /* 0x00006003020085a7 */ /* 0x000ea400080010ff */
[----:B--2---:R-:W-:Y:S05]  /*8a00*/  @!P0 BRA `(.L_x_39) ;  /* 0xfffffffc00f08947 */ /* 0x004fea000383ffff */
[----:B------:R-:W-:Y:S05]  /*8a10*/  BRA `(.L_x_125) ;  /* 0xffffff9400747947 */ /* 0x000fea000383ffff */
.L_x_43:
[----:B---3--:R-:W-:-:S07]  /*8a20*/  MOV R0, UR5 ;  /* 0x0000000500007c02 */ /* 0x008fce0008000f00 */
.L_x_126:
[----:B-1----:R1:W2:Y:S02]  /*8a30*/  SYNCS.PHASECHK.TRANS64.TRYWAIT P0, [R0+URZ], R3 ;  /* 0x00000003000075a7 */ /* 0x0022a400080011ff */
[----:B--2---:R-:W-:Y:S05]  /*8a40*/  @!P0 NANOSLEEP.SYNCS 0x989680 ;  /* 0x009896800000895d */ /* 0x004fea0003900000 */
[----:B------:R-:W2:Y:S02]  /*8a50*/  @!P0 SYNCS.PHASECHK.TRANS64 P0, [R0+URZ], R3 ;  /* 0x00000003000085a7 */ /* 0x000ea400080010ff */
[----:B--2---:R-:W-:Y:S05]  /*8a60*/  @!P0 BRA `(.L_x_126) ;  /* 0xfffffffc00f08947 */ /* 0x004fea000383ffff */
[----:B------:R-:W-:Y:S05]  /*8a70*/  BRA `(.L_x_127) ;  /* 0xffffff9800e47947 */ /* 0x000fea000383ffff */
.L_x_44:
[----:B---3--:R-:W-:-:S07]  /*8a80*/  MOV R0, UR5 ;  /* 0x0000000500007c02 */ /* 0x008fce0008000f00 */
.L_x_128:
[----:B-1----:R1:W2:Y:S02]  /*8a90*/  SYNCS.PHASECHK.TRANS64.TRYWAIT P0, [R0+URZ], R3 ;  /* 0x00000003000075a7 */ /* 0x0022a400080011ff */
[----:B--2---:R-:W-:Y:S05]  /*8aa0*/  @!P0 NANOSLEEP.SYNCS 0x989680 ;  /* 0x009896800000895d */ /* 0x004fea0003900000 */
[----:B------:R-:W2:Y:S02]  /*8ab0*/  @!P0 SYNCS.PHASECHK.TRANS64 P0, [R0+URZ], R3 ;  /* 0x00000003000085a7 */ /* 0x000ea400080010ff */
[----:B--2---:R-:W-:Y:S05]  /*8ac0*/  @!P0 BRA `(.L_x_128) ;  /* 0xfffffffc00f08947 */ /* 0x004fea000383ffff */
[----:B------:R-:W-:Y:S05]  /*8ad0*/  BRA `(.L_x_129) ;  /* 0xffffff9800f07947 */ /* 0x000fea000383ffff */
.L_x_47:
[----:B-1----:R1:W2:Y:S02]  /*8ae0*/  SYNCS.PHASECHK.TRANS64.TRYWAIT P0, [R0+URZ+0xc0], R5 ;  /* 0x0000c005000075a7 */ /* 0x0022a400080011ff */
[----:B--2---:R-:W-:Y:S05]  /*8af0*/  @!P0 NANOSLEEP.SYNCS 0x989680 ;  /* 0x009896800000895d */ /* 0x004fea0003900000 */
[----:B------:R-:W2:Y:S02]  /*8b00*/  @!P0 SYNCS.PHASECHK.TRANS64 P0, [R0+URZ+0xc0], R5 ;  /* 0x0000c005000085a7 */ /* 0x000ea400080010ff */
[----:B--2---:R-:W-:Y:S05]  /*8b10*/  @!P0 BRA `(.L_x_47) ;  /* 0xfffffffc00f08947 */ /* 0x004fea000383ffff */
[----:B------:R-:W-:Y:S05]  /*8b20*/  BRA `(.L_x_130) ;  /* 0xffffff9c00507947 */ /* 0x000fea000383ffff */
.L_x_48:
[----:B------:R-:W-:-:S07]  /*8b30*/  MOV R0, UR5 ;  /* 0x0000000500007c02 */ /* 0x000fce0008000f00 */
.L_x_131:
[----:B-1----:R1:W2:Y:S02]  /*8b40*/  SYNCS.PHASECHK.TRANS64.TRYWAIT P0, [R0+URZ+0x70], R7 ;  /* 0x00007007000075a7 */ /* 0x0022a400080011ff */
[----:B--2---:R-:W-:Y:S05]  /*8b50*/  @!P0 NANOSLEEP.SYNCS 0x989680 ;  /* 0x009896800000895d */ /* 0x004fea0003900000 */
[----:B------:R-:W2:Y:S02]  /*8b60*/  @!P0 SYNCS.PHASECHK.TRANS64 P0, [R0+URZ+0x70], R7 ;  /* 0x00007007000085a7 */ /* 0x000ea400080010ff */
[----:B--2---:R-:W-:Y:S05]  /*8b70*/  @!P0 BRA `(.L_x_131) ;  /* 0xfffffffc00f08947 */ /* 0x004fea000383ffff */
[----:B------:R-:W-:Y:S05]  /*8b80*/  BRA `(.L_x_132) ;  /* 0xffffff9c00607947 */ /* 0x000fea000383ffff */
.L_x_49:
[----:B-1----:R1:W2:Y:S02]  /*8b90*/  SYNCS.PHASECHK.TRANS64.TRYWAIT P1, [R0+URZ+0x60], R5 ;  /* 0x00006005000075a7 */ /* 0x0022a400080211ff */
[----:B--2---:R-:W-:Y:S05]  /*8ba0*/  @!P1 NANOSLEEP.SYNCS 0x989680 ;  /* 0x009896800000995d */ /* 0x004fea0003900000 */
[----:B------:R-:W2:Y:S02]  /*8bb0*/  @!P1 SYNCS.PHASECHK.TRANS64 P1, [R0+URZ+0x60], R5 ;  /* 0x00006005000095a7 */ /* 0x000ea400080210ff */
[----:B--2---:R-:W-:Y:S05]  /*8bc0*/  @!P1 BRA `(.L_x_49) ;  /* 0xfffffffc00f09947 */ /* 0x004fea000383ffff */
[----:B------:R-:W-:Y:S05]  /*8bd0*/  BRA `(.L_x_133) ;  /* 0xffffff9c00907947 */ /* 0x000fea000383ffff */
.L_x_52:
[----:B------:R-:W-:-:S07]  /*8be0*/  MOV R0, UR5 ;  /* 0x0000000500007c02 */ /* 0x000fce0008000f00 */
.L_x_134:
[----:B-1----:R1:W2:Y:S02]  /*8bf0*/  SYNCS.PHASECHK.TRANS64.TRYWAIT P0, [R0+URZ+0x70], R3 ;  /* 0x00007003000075a7 */ /* 0x0022a400080011ff */
[----:B--2---:R-:W-:Y:S05]  /*8c00*/  @!P0 NANOSLEEP.SYNCS 0x989680 ;  /* 0x009896800000895d */ /* 0x004fea0003900000 */
[----:B------:R-:W2:Y:S02]  /*8c10*/  @!P0 SYNCS.PHASECHK.TRANS64 P0, [R0+URZ+0x70], R3 ;  /* 0x00007003000085a7 */ /* 0x000ea400080010ff */
[----:B--2---:R-:W-:Y:S05]  /*8c20*/  @!P0 BRA `(.L_x_134) ;  /* 0xfffffffc00f08947 */ /* 0x004fea000383ffff */
[----:B------:R-:W-:Y:S05]  /*8c30*/  BRA `(.L_x_51) ;  /* 0xffffff9c00e47947 */ /* 0x000fea000383ffff */
.L_x_61:
[----:B-1----:R-:W-:-:S04]  /*8c40*/  MOV R4, UR6 ;  /* 0x0000000600047c02 */ /* 0x002fc80008000f00 */
[----:B------:R1:W2:Y:S03]  /*8c50*/  SYNCS.PHASECHK.TRANS64.TRYWAIT P0, [R4+URZ+0x8], R5 ;  /* 0x00000805040075a7 */ /* 0x0002a600080011ff */
[----:B--2---:R-:W-:Y:S05]  /*8c60*/  @!P0 NANOSLEEP.SYNCS 0x989680 ;  /* 0x009896800000895d */ /* 0x004fea0003900000 */
[----:B------:R-:W2:Y:S02]  /*8c70*/  @!P0 SYNCS.PHASECHK.TRANS64 P0, [R4+URZ+0x8], R5 ;  /* 0x00000805040085a7 */ /* 0x000ea400080010ff */
[----:B--2---:R-:W-:Y:S05]  /*8c80*/  @!P0 BRA `(.L_x_61) ;  /* 0xfffffffc00ec8947 */ /* 0x004fea000383ffff */
[----:B------:R-:W-:Y:S05]  /*8c90*/  BRA `(.L_x_60) ;  /* 0xffffffa000987947 */ /* 0x000fea000383ffff */
.L_x_63:
[----:B------:R-:W-:Y:S01]  /*8ca0*/  BSSY B0, `(.L_x_135) ;  /* 0x0000006000007945 */ /* 0x000fe20003800000 */
[----:B------:R-:W-:-:S07]  /*8cb0*/  MOV R15, 0xffffffff ;  /* 0xffffffff000f7802 */ /* 0x000fce0000000f00 */
[----:B-1---5:R-:W-:Y:S05]  /*8cc0*/  WARPSYNC.COLLECTIVE R15, `(.L_x_136) ;  /* 0x000000000f0c7348 */ /* 0x022fea0003c00000 */
[----:B------:R-:W-:Y:S02]  /*8cd0*/  ELECT P6, UR79, PT ;  /* 0x00000000004f782f */ /* 0x000fe400038c0000 */
[----:B------:R-:W-:Y:S01]  /*8ce0*/  MOV R14, UR79 ;  /* 0x0000004f000e7c02 */ /* 0x000fe20008000f00 */
[----:B-1---5:R-:W-:Y:S10]  /*8cf0*/  ENDCOLLECTIVE ;  /* 0x000000000000791b */ /* 0x022ff40003800000 */
.L_x_136:
[----:B------:R-:W-:Y:S05]  /*8d00*/  BSYNC B0 ;  /* 0x0000000000007941 */ /* 0x000fea0003800000 */
.L_x_135:
[----:B------:R-:W-:Y:S05]  /*8d10*/  BRA `(.L_x_137) ;  /* 0xffffffa000c87947 */ /* 0x000fea000383ffff */
.L_x_65:
[----:B-1----:R-:W-:-:S04]  /*8d20*/  MOV R2, UR6 ;  /* 0x0000000600027c02 */ /* 0x002fc80008000f00 */
[----:B------:R1:W2:Y:S03]  /*8d30*/  SYNCS.PHASECHK.TRANS64.TRYWAIT P0, [R2+URZ+0x8], R3 ;  /* 0x00000803020075a7 */ /* 0x0002a600080011ff */
[----:B--2---:R-:W-:Y:S05]  /*8d40*/  @!P0 NANOSLEEP.SYNCS 0x989680 ;  /* 0x009896800000895d */ /* 0x004fea0003900000 */
[----:B------:R-:W2:Y:S02]  /*8d50*/  @!P0 SYNCS.PHASECHK.TRANS64 P0, [R2+URZ+0x8], R3 ;  /* 0x00000803020085a7 */ /* 0x000ea400080010ff */
[----:B--2---:R-:W-:Y:S05]  /*8d60*/  @!P0 BRA `(.L_x_65) ;  /* 0xfffffffc00ec8947 */ /* 0x004fea000383ffff */
[----:B------:R-:W-:Y:S05]  /*8d70*/  BRA `(.L_x_64) ;  /* 0xffffffa000cc7947 */ /* 0x000fea000383ffff */
.L_x_66:
[----:B-1----:R1:W2:Y:S02]  /*8d80*/  SYNCS.PHASECHK.TRANS64.TRYWAIT P0, [R0+URZ+0x60], R5 ;  /* 0x00006005000075a7 */ /* 0x0022a400080011ff */
[----:B--2---:R-:W-:Y:S05]  /*8d90*/  @!P0 NANOSLEEP.SYNCS 0x989680 ;  /* 0x009896800000895d */ /* 0x004fea0003900000 */
[----:B------:R-:W2:Y:S02]  /*8da0*/  @!P0 SYNCS.PHASECHK.TRANS64 P0, [R0+URZ+0x60], R5 ;  /* 0x00006005000085a7 */ /* 0x000ea400080010ff */
[----:B--2---:R-:W-:Y:S05]  /*8db0*/  @!P0 BRA `(.L_x_66) ;  /* 0xfffffffc00f08947 */ /* 0x004fea000383ffff */
[----:B------:R-:W-:Y:S05]  /*8dc0*/  BRA `(.L_x_138) ;  /* 0xffffffa400a07947 */ /* 0x000fea000383ffff */
.L_x_68:
[----:B------:R-:W-:-:S07]  /*8dd0*/  MOV R0, UR11 ;  /* 0x0000000b00007c02 */ /* 0x000fce0008000f00 */
.L_x_139:
[----:B-1----:R1:W2:Y:S02]  /*8de0*/  SYNCS.PHASECHK.TRANS64.TRYWAIT P0, [R0+URZ+0xa0], R5 ;  /* 0x0000a005000075a7 */ /* 0x0022a400080011ff */
[----:B--2---:R-:W-:Y:S05]  /*8df0*/  @!P0 NANOSLEEP.SYNCS 0x989680 ;  /* 0x009896800000895d */ /* 0x004fea0003900000 */
[----:B------:R-:W2:Y:S02]  /*8e00*/  @!P0 SYNCS.PHASECHK.TRANS64 P0, [R0+URZ+0xa0], R5 ;  /* 0x0000a005000085a7 */ /* 0x000ea400080010ff */
[----:B--2---:R-:W-:Y:S05]  /*8e10*/  @!P0 BRA `(.L_x_139) ;  /* 0xfffffffc00f08947 */ /* 0x004fea000383ffff */
[----:B------:R-:W-:Y:S05]  /*8e20*/  BRA `(.L_x_140) ;  /* 0xffffffa400e87947 */ /* 0x000fea000383ffff */
.L_x_71:
[----:B------:R-:W-:Y:S07]  /*8e30*/  MOV R0, UR9 ;  /* 0x0000000900007c02 */ /* 0x000fee0008000f00 */
.L_x_141:
[----:B-1----:R1:W2:Y:S02]  /*8e40*/  SYNCS.PHASECHK.TRANS64.TRYWAIT P0, [R0+URZ], R5 ;  /* 0x00000005000075a7 */ /* 0x0022a400080011ff */
[----:B--2---:R-:W-:Y:S05]  /*8e50*/  @!P0 NANOSLEEP.SYNCS 0x989680 ;  /* 0x009896800000895d */ /* 0x004fea0003900000 */
[----:B------:R-:W2:Y:S02]  /*8e60*/  @!P0 SYNCS.PHASECHK.TRANS64 P0, [R0+URZ], R5 ;  /* 0x00000005000085a7 */ /* 0x000ea400080010ff */
[----:B--2---:R-:W-:Y:S05]  /*8e70*/  @!P0 BRA `(.L_x_141) ;  /* 0xfffffffc00f08947 */ /* 0x004fea000383ffff */
[----:B------:R-:W-:Y:S05]  /*8e80*/  BRA `(.L_x_70) ;  /* 0xffffffa800007947 */ /* 0x000fea000383ffff */
.L_x_75:
[----:B-1----:R-:W-:-:S07]  /*8e90*/  MOV R0, UR7 ;  /* 0x0000000700007c02 */ /* 0x002fce0008000f00 */
.L_x_142:
[----:B-1----:R1:W2:Y:S02]  /*8ea0*/  SYNCS.PHASECHK.TRANS64.TRYWAIT P0, [R0+URZ], R3 ;  /* 0x00000003000075a7 */ /* 0x0022a400080011ff */
[----:B--2---:R-:W-:Y:S05]  /*8eb0*/  @!P0 NANOSLEEP.SYNCS 0x989680 ;  /* 0x009896800000895d */ /* 0x004fea0003900000 */
[----:B------:R-:W2:Y:S02]  /*8ec0*/  @!P0 SYNCS.PHASECHK.TRANS64 P0, [R0+URZ], R3 ;  /* 0x00000003000085a7 */ /* 0x000ea400080010ff */
[----:B--2---:R-:W-:Y:S05]  /*8ed0*/  @!P0 BRA `(.L_x_142) ;  /* 0xfffffffc00f08947 */ /* 0x004fea000383ffff */
[----:B------:R-:W-:Y:S05]  /*8ee0*/  BRA `(.L_x_143) ;  /* 0xffffffa800b87947 */ /* 0x000fea000383ffff */
.L_x_76:
[----:B------:R-:W-:-:S07]  /*8ef0*/  MOV R0, UR7 ;  /* 0x0000000700007c02 */ /* 0x000fce0008000f00 */
.L_x_144:
[----:B-1----:R1:W2:Y:S02]  /*8f00*/  SYNCS.PHASECHK.TRANS64.TRYWAIT P0, [R0+URZ], R3 ;  /* 0x00000003000075a7 */ /* 0x0022a400080011ff */
[----:B--2---:R-:W-:Y:S05]  /*8f10*/  @!P0 NANOSLEEP.SYNCS 0x989680 ;  /* 0x009896800000895d */ /* 0x004fea0003900000 */
[----:B------:R-:W2:Y:S02]  /*8f20*/  @!P0 SYNCS.PHASECHK.TRANS64 P0, [R0+URZ], R3 ;  /* 0x00000003000085a7 */ /* 0x000ea400080010ff */
[----:B--2---:R-:W-:Y:S05]  /*8f30*/  @!P0 BRA `(.L_x_144) ;  /* 0xfffffffc00f08947 */ /* 0x004fea000383ffff */
[----:B------:R-:W-:Y:S05]  /*8f40*/  BRA `(.L_x_145) ;  /* 0xffffffa800c47947 */ /* 0x000fea000383ffff */
.L_x_77:
[----:B------:R-:W-:-:S07]  /*8f50*/  MOV R0, UR7 ;  /* 0x0000000700007c02 */ /* 0x000fce0008000f00 */
.L_x_146:
[----:B-1----:R1:W2:Y:S02]  /*8f60*/  SYNCS.PHASECHK.TRANS64.TRYWAIT P0, [R0+URZ], R3 ;  /* 0x00000003000075a7 */ /* 0x0022a400080011ff */
[----:B--2---:R-:W-:Y:S05]  /*8f70*/  @!P0 NANOSLEEP.SYNCS 0x989680 ;  /* 0x009896800000895d */ /* 0x004fea0003900000 */
[----:B------:R-:W2:Y:S02]  /*8f80*/  @!P0 SYNCS.PHASECHK.TRANS64 P0, [R0+URZ], R3 ;  /* 0x00000003000085a7 */ /* 0x000ea400080010ff */
[----:B--2---:R-:W-:Y:S05]  /*8f90*/  @!P0 BRA `(.L_x_146) ;  /* 0xfffffffc00f08947 */ /* 0x004fea000383ffff */
[----:B------:R-:W-:Y:S05]  /*8fa0*/  BRA `(.L_x_147) ;  /* 0xffffffa800d07947 */ /* 0x000fea000383ffff */
.L_x_80:
[----:B------:R-:W-:-:S07]  /*8fb0*/  MOV R0, UR8 ;  /* 0x0000000800007c02 */ /* 0x000fce0008000f00 */
.L_x_148:
[----:B-1----:R1:W2:Y:S02]  /*8fc0*/  SYNCS.PHASECHK.TRANS64.TRYWAIT P1, [R0+URZ+0xe0], R3 ;  /* 0x0000e003000075a7 */ /* 0x0022a400080211ff */
[----:B--2---:R-:W-:Y:S05]  /*8fd0*/  @!P1 NANOSLEEP.SYNCS 0x989680 ;  /* 0x009896800000995d */ /* 0x004fea0003900000 */
[----:B------:R-:W2:Y:S02]  /*8fe0*/  @!P1 SYNCS.PHASECHK.TRANS64 P1, [R0+URZ+0xe0], R3 ;  /* 0x0000e003000095a7 */ /* 0x000ea400080210ff */
[----:B--2---:R-:W-:Y:S05]  /*8ff0*/  @!P1 BRA `(.L_x_148) ;  /* 0xfffffffc00f09947 */ /* 0x004fea000383ffff */
[----:B------:R-:W-:Y:S05]  /*9000*/  BRA `(.L_x_149) ;  /* 0xffffffac001c7947 */ /* 0x000fea000383ffff */
.L_x_85:
[----:B--2---:R2:W4:Y:S02]  /*9010*/  SYNCS.PHASECHK.TRANS64.TRYWAIT P0, [R0+URZ+0x60], R3 ;  /* 0x00006003000075a7 */ /* 0x00452400080011ff */
[----:B----4-:R-:W-:Y:S05]  /*9020*/  @!P0 NANOSLEEP.SYNCS 0x989680 ;  /* 0x009896800000895d */ /* 0x010fea0003900000 */
[----:B------:R-:W4:Y:S02]  /*9030*/  @!P0 SYNCS.PHASECHK.TRANS64 P0, [R0+URZ+0x60], R3 ;  /* 0x00006003000085a7 */ /* 0x000f2400080010ff */
[----:B----4-:R-:W-:Y:S05]  /*9040*/  @!P0 BRA `(.L_x_85) ;  /* 0xfffffffc00f08947 */ /* 0x010fea000383ffff */
[----:B------:R-:W-:Y:S05]  /*9050*/  BRA `(.L_x_150) ;  /* 0xffffffb000287947 */ /* 0x000fea000383ffff */
.L_x_88:
[----:B------:R-:W-:Y:S07]  /*9060*/  MOV R0, UR6 ;  /* 0x0000000600007c02 */ /* 0x000fee0008000f00 */
.L_x_151:
[----:B--2---:R2:W4:Y:S02]  /*9070*/  SYNCS.PHASECHK.TRANS64.TRYWAIT P0, [R0+URZ+0x58], R3 ;  /* 0x00005803000075a7 */ /* 0x00452400080011ff */
[----:B----4-:R-:W-:Y:S05]  /*9080*/  @!P0 NANOSLEEP.SYNCS 0x989680 ;  /* 0x009896800000895d */ /* 0x010fea0003900000 */
[----:B------:R-:W4:Y:S02]  /*9090*/  @!P0 SYNCS.PHASECHK.TRANS64 P0, [R0+URZ+0x58], R3 ;  /* 0x00005803000085a7 */ /* 0x000f2400080010ff */
[----:B----4-:R-:W-:Y:S05]  /*90a0*/  @!P0 BRA `(.L_x_151) ;  /* 0xfffffffc00f08947 */ /* 0x010fea000383ffff */
[----:B------:R-:W-:Y:S05]  /*90b0*/  BRA `(.L_x_87) ;  /* 0xffffffb400087947 */ /* 0x000fea000383ffff */
.L_x_91:
[----:B--2---:R-:W-:Y:S07]  /*90c0*/  MOV R3, UR6 ;  /* 0x0000000600037c02 */ /* 0x004fee0008000f00 */
.L_x_152:
[----:B-1----:R1:W2:Y:S02]  /*90d0*/  SYNCS.PHASECHK.TRANS64.TRYWAIT P0, [R3+URZ+0x40], R12 ;  /* 0x0000400c030075a7 */ /* 0x0022a400080011ff */
[----:B--2---:R-:W-:Y:S05]  /*90e0*/  @!P0 NANOSLEEP.SYNCS 0x989680 ;  /* 0x009896800000895d */ /* 0x004fea0003900000 */
[----:B------:R-:W2:Y:S02]  /*90f0*/  @!P0 SYNCS.PHASECHK.TRANS64 P0, [R3+URZ+0x40], R12 ;  /* 0x0000400c030085a7 */ /* 0x000ea400080010ff */
[----:B--2---:R-:W-:Y:S05]  /*9100*/  @!P0 BRA `(.L_x_152) ;  /* 0xfffffffc00f08947 */ /* 0x004fea000383ffff */
[----:B------:R-:W-:Y:S05]  /*9110*/  BRA `(.L_x_153) ;  /* 0xffffffb400807947 */ /* 0x000fea000383ffff */
.L_x_92:
[----:B------:R-:W-:Y:S07]  /*9120*/  MOV R3, UR6 ;  /* 0x0000000600037c02 */ /* 0x000fee0008000f00 */
.L_x_154:
[----:B-1----:R1:W2:Y:S02]  /*9130*/  SYNCS.PHASECHK.TRANS64.TRYWAIT P0, [R3+URZ+0x48], R12 ;  /* 0x0000480c030075a7 */ /* 0x0022a400080011ff */
[----:B--2---:R-:W-:Y:S05]  /*9140*/  @!P0 NANOSLEEP.SYNCS 0x989680 ;  /* 0x009896800000895d */ /* 0x004fea0003900000 */
[----:B------:R-:W2:Y:S02]  /*9150*/  @!P0 SYNCS.PHASECHK.TRANS64 P0, [R3+URZ+0x48], R12 ;  /* 0x0000480c030085a7 */ /* 0x000ea400080010ff */
[----:B--2---:R-:W-:Y:S05]  /*9160*/  @!P0 BRA `(.L_x_154) ;  /* 0xfffffffc00f08947 */ /* 0x004fea000383ffff */
[----:B------:R-:W-:Y:S05]  /*9170*/  BRA `(.L_x_155) ;  /* 0xffffffb800007947 */ /* 0x000fea000383ffff */
.L_x_94:
[----:B------:R-:W-:-:S07]  /*9180*/  MOV R0, UR6 ;  /* 0x0000000600007c02 */ /* 0x000fce0008000f00 */
.L_x_156:
[----:B-1----:R1:W4:Y:S02]  /*9190*/  SYNCS.PHASECHK.TRANS64.TRYWAIT P0, [R0+URZ+0x40], R3 ;  /* 0x00004003000075a7 */ /* 0x00232400080011ff */
[----:B----4-:R-:W-:Y:S05]  /*91a0*/  @!P0 NANOSLEEP.SYNCS 0x989680 ;  /* 0x009896800000895d */ /* 0x010fea0003900000 */
[----:B------:R-:W4:Y:S02]  /*91b0*/  @!P0 SYNCS.PHASECHK.TRANS64 P0, [R0+URZ+0x40], R3 ;  /* 0x00004003000085a7 */ /* 0x000f2400080010ff */
[----:B----4-:R-:W-:Y:S05]  /*91c0*/  @!P0 BRA `(.L_x_156) ;  /* 0xfffffffc00f08947 */ /* 0x010fea000383ffff */
[----:B------:R-:W-:Y:S05]  /*91d0*/  BRA `(.L_x_157) ;  /* 0xffffffb800707947 */ /* 0x000fea000383ffff */
.L_x_96:
[----:B--2---:R2:W3:Y:S02]  /*91e0*/  SYNCS.PHASECHK.TRANS64.TRYWAIT P0, [R0+URZ+0x60], R3 ;  /* 0x00006003000075a7 */ /* 0x0044e400080011ff */
[----:B---3--:R-:W-:Y:S05]  /*91f0*/  @!P0 NANOSLEEP.SYNCS 0x989680 ;  /* 0x009896800000895d */ /* 0x008fea0003900000 */
[----:B------:R-:W3:Y:S02]  /*9200*/  @!P0 SYNCS.PHASECHK.TRANS64 P0, [R0+URZ+0x60], R3 ;  /* 0x00006003000085a7 */ /* 0x000ee400080010ff */
[----:B---3--:R-:W-:Y:S05]  /*9210*/  @!P0 BRA `(.L_x_96) ;  /* 0xfffffffc00f08947 */ /* 0x008fea000383ffff */
[----:B------:R-:W-:Y:S05]  /*9220*/  BRA `(.L_x_158) ;  /* 0xffffffbc003c7947 */ /* 0x000fea000383ffff */
.L_x_107:
[----:B-1----:R1:W3:Y:S02]  /*9230*/  SYNCS.PHASECHK.TRANS64.TRYWAIT P1, [R3+URZ+0x30], R0 ;  /* 0x00003000030075a7 */ /* 0x0022e400080211ff */
[----:B---3--:R-:W-:Y:S05]  /*9240*/  @!P1 NANOSLEEP.SYNCS 0x989680 ;  /* 0x009896800000995d */ /* 0x008fea0003900000 */
[----:B------:R-:W3:Y:S02]  /*9250*/  @!P1 SYNCS.PHASECHK.TRANS64 P1, [R3+URZ+0x30], R0 ;  /* 0x00003000030095a7 */ /* 0x000ee400080210ff */
[----:B---3--:R-:W-:Y:S05]  /*9260*/  @!P1 BRA `(.L_x_107) ;  /* 0xfffffffc00f09947 */ /* 0x008fea000383ffff */
[----:B------:R-:W-:Y:S05]  /*9270*/  BRA `(.L_x_106) ;  /* 0xffffffc800647947 */ /* 0x000fea000383ffff */
.L_x_109:
[----:B---3--:R3:W4:Y:S02]  /*9280*/  SYNCS.PHASECHK.TRANS64.TRYWAIT P0, [R171+URZ+0x80], R2 ;  /* 0x00008002ab0075a7 */ /* 0x00872400080011ff */
[----:B----4-:R-:W-:Y:S05]  /*9290*/  @!P0 NANOSLEEP.SYNCS 0x989680 ;  /* 0x009896800000895d */ /* 0x010fea0003900000 */
[----:B------:R-:W4:Y:S02]  /*92a0*/  @!P0 SYNCS.PHASECHK.TRANS64 P0, [R171+URZ+0x80], R2 ;  /* 0x00008002ab0085a7 */ /* 0x000f2400080010ff */
[----:B----4-:R-:W-:Y:S05]  /*92b0*/  @!P0 BRA `(.L_x_109) ;  /* 0xfffffffc00f08947 */ /* 0x010fea000383ffff */
[----:B------:R-:W-:Y:S05]  /*92c0*/  BRA `(.L_x_108) ;  /* 0xffffffc800c07947 */ /* 0x000fea000383ffff */
.L_x_117:
[----:B--2---:R2:W3:Y:S02]  /*92d0*/  SYNCS.PHASECHK.TRANS64.TRYWAIT P0, [R124+URZ+0x30], R3 ;  /* 0x000030037c0075a7 */ /* 0x0044e400080011ff */
[----:B---3--:R-:W-:Y:S05]  /*92e0*/  @!P0 NANOSLEEP.SYNCS 0x989680 ;  /* 0x009896800000895d */ /* 0x008fea0003900000 */
[----:B------:R-:W3:Y:S02]  /*92f0*/  @!P0 SYNCS.PHASECHK.TRANS64 P0, [R124+URZ+0x30], R3 ;  /* 0x000030037c0085a7 */ /* 0x000ee400080010ff */
[----:B---3--:R-:W-:Y:S05]  /*9300*/  @!P0 BRA `(.L_x_117) ;  /* 0xfffffffc00f08947 */ /* 0x008fea000383ffff */
[----:B------:R-:W-:Y:S05]  /*9310*/  BRA `(.L_x_116) ;  /* 0xffffffdc00c47947 */ /* 0x000fea000383ffff */
        .weak           $__internal_0_$__cuda_sm10x_tcgen05_guardrail_trap_col_being_dealloced_not_returned_by_alloc
        .type           $__internal_0_$__cuda_sm10x_tcgen05_guardrail_trap_col_being_dealloced_not_returned_by_alloc,@function
        .size           $__internal_0_$__cuda_sm10x_tcgen05_guardrail_trap_col_being_dealloced_not_returned_by_alloc,($__internal_1_$__cuda_sm10x_tcgen05_guardrail_trap_phase_invalid_during_alloc - $__internal_0_$__cuda_sm10x_tcgen05_guardrail_trap_col_being_dealloced_not_returned_by_alloc)
$__internal_0_$__cuda_sm10x_tcgen05_guardrail_trap_col_being_dealloced_not_returned_by_alloc:
[----:B------:R-:W-:Y:S05]  /*9320*/  BPT.TRAP 0x1 ;  /* 0x000000040000795c */ /* 0x000fea0000300000 */
[----:B------:R-:W-:-:S04]  /*9330*/  HFMA2 R3, -RZ, RZ, 0, 0 ;  /* 0x00000000ff037431 */ /* 0x000fc800000001ff */
[----:B------:R-:W-:Y:S05]  /*9340*/  RET.REL.NODEC R2 `(_ZN7cutlass13device_kernelINS_4gemm6kernel13GemmUniversalIN4cute5tupleIJiiiiEEENS1_10collective13CollectiveMmaINS1_35MainloopSm100TmaUmmaWarpSpecializedILi3ELi2ELi4ENS5_IJNS4_1CILi2EEENSA_ILi1EEESC_EEEEENS5_IJNSA_ILi256EEENSA_ILi128EEENSA_ILi32EEEEEEaNS5_IJlSC_lEEEaSJ_NS4_8TiledMMAINS4_8MMA_AtomIJNS4_21SM100_MMA_S8_2x1SM_SSIaaiLi256ELi128ELNS4_4UMMA5MajorE0ELSO_0ELNSN_8SaturateE0EEEEEENS4_6LayoutINS5_IJSC_SC_SC_EEENS5_IJNSA_ILi0EEESU_SU_EEEEENS5_IJNS4_10UnderscoreESX_SX_EEEEENS4_18SM100_TMA_2SM_LOADENS4_14ComposedLayoutINS4_7SwizzleILi1ELi4ELi3EEENS4_18smem_ptr_flag_bitsILi8EEENSS_INS5_IJNSA_ILi8EEESH_EEENS5_IJSH_SC_EEEEEEEvNS4_8identityES10_S1A_vS1B_EENS_8epilogue10collective18CollectiveEpilogueINS1D_23Sm100TmaWarpSpecializedILi2ELi2ELi64ELb0ELb0EEEJNS5_IJSG_SG_SH_EEENS5_IJNSS_ISG_SC_EENSS_INSA_ILi64EEESC_EEEEEaSJ_aSJ_NS1D_6fusion15FusionCallbacksIS1H_NS1N_17LinearCombinationIaiaiLNS_15FloatRoundStyleE2EEES1I_S1M_JEEENS4_5SM1004TMEM4LOAD26SM100_TMEM_LOAD_32dp32b64xENS4_13SM90_TMA_LOADENS11_INS12_ILi2ELi4ELi3EEES15_NSS_INS5_IJS16_S1K_EEENS5_IJS1K_SC_EEEEEEENS4_39AutoVectorizingCopyWithAssumedAlignmentILi128EEENS4_14SM90_TMA_STOREES22_S24_S24_EEEvvEEEEvNT_6ParamsE) ;  /* 0xffffff6c022c7950 */ /* 0x000fea0003c3ffff */
        .weak           $__internal_1_$__cuda_sm10x_tcgen05_guardrail_trap_phase_invalid_during_alloc
        .type           $__internal_1_$__cuda_sm10x_tcgen05_guardrail_trap_phase_invalid_during_alloc,@function
        .size           $__internal_1_$__cuda_sm10x_tcgen05_guardrail_trap_phase_invalid_during_alloc,($__internal_2_$__cuda_sm10x_tcgen05_guardrail_trap_unallocated_columns_being_dealloced - $__internal_1_$__cuda_sm10x_tcgen05_guardrail_trap_phase_invalid_during_alloc)
$__internal_1_$__cuda_sm10x_tcgen05_guardrail_trap_phase_invalid_during_alloc:
[----:B------:R-:W-:Y:S05]  /*9350*/  BPT.TRAP 0x1 ;  /* 0x000000040000795c */ /* 0x000fea0000300000 */
[----:B------:R-:W-:-:S04]  /*9360*/  MOV R3, 0x0 ;  /* 0x0000000000037802 */ /* 0x000fc80000000f00 */
[----:B------:R-:W-:Y:S05]  /*9370*/  RET.REL.NODEC R2 `(_ZN7cutlass13device_kernelINS_4gemm6kernel13GemmUniversalIN4cute5tupleIJiiiiEEENS1_10collective13CollectiveMmaINS1_35MainloopSm100TmaUmmaWarpSpecializedILi3ELi2ELi4ENS5_IJNS4_1CILi2EEENSA_ILi1EEESC_EEEEENS5_IJNSA_ILi256EEENSA_ILi128EEENSA_ILi32EEEEEEaNS5_IJlSC_lEEEaSJ_NS4_8TiledMMAINS4_8MMA_AtomIJNS4_21SM100_MMA_S8_2x1SM_SSIaaiLi256ELi128ELNS4_4UMMA5MajorE0ELSO_0ELNSN_8SaturateE0EEEEEENS4_6LayoutINS5_IJSC_SC_SC_EEENS5_IJNSA_ILi0EEESU_SU_EEEEENS5_IJNS4_10UnderscoreESX_SX_EEEEENS4_18SM100_TMA_2SM_LOADENS4_14ComposedLayoutINS4_7SwizzleILi1ELi4ELi3EEENS4_18smem_ptr_flag_bitsILi8EEENSS_INS5_IJNSA_ILi8EEESH_EEENS5_IJSH_SC_EEEEEEEvNS4_8identityES10_S1A_vS1B_EENS_8epilogue10collective18CollectiveEpilogueINS1D_23Sm100TmaWarpSpecializedILi2ELi2ELi64ELb0ELb0EEEJNS5_IJSG_SG_SH_EEENS5_IJNSS_ISG_SC_EENSS_INSA_ILi64EEESC_EEEEEaSJ_aSJ_NS1D_6fusion15FusionCallbacksIS1H_NS1N_17LinearCombinationIaiaiLNS_15FloatRoundStyleE2EEES1I_S1M_JEEENS4_5SM1004TMEM4LOAD26SM100_TMEM_LOAD_32dp32b64xENS4_13SM90_TMA_LOADENS11_INS12_ILi2ELi4ELi3EEES15_NSS_INS5_IJS16_S1K_EEENS5_IJS1K_SC_EEEEEEENS4_39AutoVectorizingCopyWithAssumedAlignmentILi128EEENS4_14SM90_TMA_STOREES22_S24_S24_EEEvvEEEEvNT_6ParamsE) ;  /* 0xffffff6c02207950 */ /* 0x000fea0003c3ffff */
        .weak           $__internal_2_$__cuda_sm10x_tcgen05_guardrail_trap_unallocated_columns_being_dealloced
        .type           $__internal_2_$__cuda_sm10x_tcgen05_guardrail_trap_unallocated_columns_being_dealloced,@function
        .size           $__internal_2_$__cuda_sm10x_tcgen05_guardrail_trap_unallocated_columns_being_dealloced,(.L_x_160 - $__internal_2_$__cuda_sm10x_tcgen05_guardrail_trap_unallocated_columns_being_dealloced)
$__internal_2_$__cuda_sm10x_tcgen05_guardrail_trap_unallocated_columns_being_dealloced:
[----:B------:R-:W-:Y:S05]  /*9380*/  BPT.TRAP 0x1 ;  /* 0x000000040000795c */ /* 0x000fea0000300000 */
[----:B------:R-:W-:-:S04]  /*9390*/  HFMA2 R3, -RZ, RZ, 0, 0 ;  /* 0x00000000ff037431 */ /* 0x000fc800000001ff */
[----:B------:R-:W-:Y:S05]  /*93a0*/  RET.REL.NODEC R2 `(_ZN7cutlass13device_kernelINS_4gemm6kernel13GemmUniversalIN4cute5tupleIJiiiiEEENS1_10collective13CollectiveMmaINS1_35MainloopSm100TmaUmmaWarpSpecializedILi3ELi2ELi4ENS5_IJNS4_1CILi2EEENSA_ILi1EEESC_EEEEENS5_IJNSA_ILi256EEENSA_ILi128EEENSA_ILi32EEEEEEaNS5_IJlSC_lEEEaSJ_NS4_8TiledMMAINS4_8MMA_AtomIJNS4_21SM100_MMA_S8_2x1SM_SSIaaiLi256ELi128ELNS4_4UMMA5MajorE0ELSO_0ELNSN_8SaturateE0EEEEEENS4_6LayoutINS5_IJSC_SC_SC_EEENS5_IJNSA_ILi0EEESU_SU_EEEEENS5_IJNS4_10UnderscoreESX_SX_EEEEENS4_18SM100_TMA_2SM_LOADENS4_14ComposedLayoutINS4_7SwizzleILi1ELi4ELi3EEENS4_18smem_ptr_flag_bitsILi8EEENSS_INS5_IJNSA_ILi8EEESH_EEENS5_IJSH_SC_EEEEEEEvNS4_8identityES10_S1A_vS1B_EENS_8epilogue10collective18CollectiveEpilogueINS1D_23Sm100TmaWarpSpecializedILi2ELi2ELi64ELb0ELb0EEEJNS5_IJSG_SG_SH_EEENS5_IJNSS_ISG_SC_EENSS_INSA_ILi64EEESC_EEEEEaSJ_aSJ_NS1D_6fusion15FusionCallbacksIS1H_NS1N_17LinearCombinationIaiaiLNS_15FloatRoundStyleE2EEES1I_S1M_JEEENS4_5SM1004TMEM4LOAD26SM100_TMEM_LOAD_32dp32b64xENS4_13SM90_TMA_LOADENS11_INS12_ILi2ELi4ELi3EEES15_NSS_INS5_IJS16_S1K_EEENS5_IJS1K_SC_EEEEEEENS4_39AutoVectorizingCopyWithAssumedAlignmentILi128EEENS4_14SM90_TMA_STOREES22_S24_S24_EEEvvEEEEvNT_6ParamsE) ;  /* 0xffffff6c02147950 */ /* 0x000fea0003c3ffff */
.L_x_159:
[----:B------:R-:W-:-:S00]  /*93b0*/  BRA `(.L_x_159) ;  /* 0xfffffffc00fc7947 */ /* 0x000fc0000383ffff */
[----:B------:R-:W-:-:S00]  /*93c0*/  NOP ;  /* 0x0000000000007918 */ /* 0x000fc00000000000 */
        /* <DEDUP_REMOVED lines=11> */
.L_x_160:


//--------------------- .nv.global.init           --------------------------
	.section	.nv.global.init,"aw",@progbits
.nv.global.init:
	.type		$str$27,@object
	.size		$str$27,($str$28 - $str$27)
$str$27:
        /*0000*/ 	.byte	0x28, 0x61, 0x64, 0x64, 0x72, 0x65, 0x73, 0x73, 0x20, 0x26, 0x20, 0x6d, 0x61, 0x73, 0x6b, 0x29
        /*0010*/ 	.byte	0x20, 0x3d, 0x3d, 0x20, 0x30, 0x00
	.type		$str$28,@object
	.size		$str$28,($str$26 - $str$28)
$str$28:
        /*0016*/ 	.byte	0x2f, 0x74, 0x6d, 0x70, 0x2f, 0x63, 0x75, 0x74, 0x6c, 0x61, 0x73, 0x73, 0x5f, 0x73, 0x77, 0x65
        /*0026*/ 	.byte	0x65, 0x70, 0x5f, 0x73, 0x72, 0x63, 0x2f, 0x69, 0x6e, 0x63, 0x6c, 0x75, 0x64, 0x65, 0x2f, 0x63
        /*0036*/ 	.byte	0x75, 0x74, 0x65, 0x2f, 0x70, 0x6f, 0x69, 0x6e, 0x74, 0x65, 0x72, 0x5f, 0x66, 0x6c, 0x61, 0x67
        /*0046*/ 	.byte	0x67, 0x65, 0x64, 0x2e, 0x68, 0x70, 0x70, 0x00
	.type		$str$26,@object
	.size		$str$26,($str$25 - $str$26)
$str$26:
        /*004e*/ 	.byte	0x2f, 0x74, 0x6d, 0x70, 0x2f, 0x63, 0x75, 0x74, 0x6c, 0x61, 0x73, 0x73, 0x5f, 0x73, 0x77, 0x65
        /*005e*/ 	.byte	0x65, 0x70, 0x5f, 0x73, 0x72, 0x63, 0x2f, 0x69, 0x6e, 0x63, 0x6c, 0x75, 0x64, 0x65, 0x2f, 0x63
        /*006e*/ 	.byte	0x75, 0x74, 0x65, 0x2f, 0x61, 0x74, 0x6f, 0x6d, 0x2f, 0x63, 0x6f, 0x70, 0x79, 0x5f, 0x74, 0x72
        /*007e*/ 	.byte	0x61, 0x69, 0x74, 0x73, 0x5f, 0x73, 0x6d, 0x31, 0x30, 0x30, 0x2e, 0x68, 0x70, 0x70, 0x00
	.type		$str$25,@object
	.size		$str$25,(__unnamed_1 - $str$25)
$str$25:
        /*008d*/ 	.byte	0x28, 0x28, 0x75, 0x69, 0x6e, 0x74, 0x33, 0x32, 0x5f, 0x74, 0x28, 0x74, 0x68, 0x72, 0x65, 0x61
        /*009d*/ 	.byte	0x64, 0x49, 0x64, 0x78, 0x2e, 0x78, 0x29, 0x20, 0x2f, 0x20, 0x33, 0x32, 0x29, 0x20, 0x25, 0x20
        /*00ad*/ 	.byte	0x34, 0x29, 0x20, 0x3d, 0x3d, 0x20, 0x28, 0x28, 0x28, 0x74, 0x6d, 0x65, 0x6d, 0x5f, 0x61, 0x64
        /*00bd*/ 	.byte	0x64, 0x72, 0x20, 0x3e, 0x3e, 0x20, 0x31, 0x36, 0x29, 0x20, 0x2f, 0x20, 0x33, 0x32, 0x29, 0x20
        /*00cd*/ 	.byte	0x25, 0x20, 0x34, 0x29, 0x00
	.type		__unnamed_1,@object
	.size		__unnamed_1,(__unnamed_2 - __unnamed_1)
__unnamed_1:
        /*00d2*/ 	.byte	0x61, 0x75, 0x74, 0x6f, 0x20, 0x63, 0x75, 0x74, 0x65, 0x3a, 0x3a, 0x61, 0x73, 0x5f, 0x70, 0x6f
        /* <DEDUP_REMOVED lines=24> */
        /*0262*/ 	.byte	0x5d, 0x00
	.type		__unnamed_2,@object
	.size		__unnamed_2,(.L_2 - __unnamed_2)
__unnamed_2:
        /* <DEDUP_REMOVED lines=42> */
        /*0504*/ 	.byte	0x43, 0x3c, 0x30, 0x3e, 0x3e, 0x3e, 0x3e, 0x5d, 0x00
.L_2:


//--------------------- .nv.shared._ZN7cutlass13device_kernelINS_4gemm6kernel13GemmUniversalIN4cute5tupleIJiiiiEEENS1_10collective13CollectiveMmaINS1_35MainloopSm100TmaUmmaWarpSpecializedILi3ELi2ELi4ENS5_IJNS4_1CILi2EEENSA_ILi1EEESC_EEEEENS5_IJNSA_ILi256EEENSA_ILi128EEENSA_ILi32EEEEEEaNS5_IJlSC_lEEEaSJ_NS4_8TiledMMAINS4_8MMA_AtomIJNS4_21SM100_MMA_S8_2x1SM_SSIaaiLi256ELi128ELNS4_4UMMA5MajorE0ELSO_0ELNSN_8SaturateE0EEEEEENS4_6LayoutINS5_IJSC_SC_SC_EEENS5_IJNSA_ILi0EEESU_SU_EEEEENS5_IJNS4_10UnderscoreESX_SX_EEEEENS4_18SM100_TMA_2SM_LOADENS4_14ComposedLayoutINS4_7SwizzleILi1ELi4ELi3EEENS4_18smem_ptr_flag_bitsILi8EEENSS_INS5_IJNSA_ILi8EEESH_EEENS5_IJSH_SC_EEEEEEEvNS4_8identityES10_S1A_vS1B_EENS_8epilogue10collective18CollectiveEpilogueINS1D_23Sm100TmaWarpSpecializedILi2ELi2ELi64ELb0ELb0EEEJNS5_IJSG_SG_SH_EEENS5_IJNSS_ISG_SC_EENSS_INSA_ILi64EEESC_EEEEEaSJ_aSJ_NS1D_6fusion15FusionCallbacksIS1H_NS1N_17LinearCombinationIaiaiLNS_15FloatRoundStyleE2EEES1I_S1M_JEEENS4_5SM1004TMEM4LOAD26SM100_TMEM_LOAD_32dp32b64xENS4_13SM90_TMA_LOADENS11_INS12_ILi2ELi4ELi3EEES15_NSS_INS5_IJS16_S1K_EEENS5_IJS1K_SC_EEEEEEENS4_39AutoVectorizingCopyWithAssumedAlignmentILi128EEENS4_14SM90_TMA_STOREES22_S24_S24_EEEvvEEEEvNT_6ParamsE --------------------------
	.section	.nv.shared._ZN7cutlass13device_kernelINS_4gemm6kernel13GemmUniversalIN4cute5tupleIJiiiiEEENS1_10collective13CollectiveMmaINS1_35MainloopSm100TmaUmmaWarpSpecializedILi3ELi2ELi4ENS5_IJNS4_1CILi2EEENSA_ILi1EEESC_EEEEENS5_IJNSA_ILi256EEENSA_ILi128EEENSA_ILi32EEEEEEaNS5_IJlSC_lEEEaSJ_NS4_8TiledMMAINS4_8MMA_AtomIJNS4_21SM100_MMA_S8_2x1SM_SSIaaiLi256ELi128ELNS4_4UMMA5MajorE0ELSO_0ELNSN_8SaturateE0EEEEEENS4_6LayoutINS5_IJSC_SC_SC_EEENS5_IJNSA_ILi0EEESU_SU_EEEEENS5_IJNS4_10UnderscoreESX_SX_EEEEENS4_18SM100_TMA_2SM_LOADENS4_14ComposedLayoutINS4_7SwizzleILi1ELi4ELi3EEENS4_18smem_ptr_flag_bitsILi8EEENSS_INS5_IJNSA_ILi8EEESH_EEENS5_IJSH_SC_EEEEEEEvNS4_8identityES10_S1A_vS1B_EENS_8epilogue10collective18CollectiveEpilogueINS1D_23Sm100TmaWarpSpecializedILi2ELi2ELi64ELb0ELb0EEEJNS5_IJSG_SG_SH_EEENS5_IJNSS_ISG_SC_EENSS_INSA_ILi64EEESC_EEEEEaSJ_aSJ_NS1D_6fusion15FusionCallbacksIS1H_NS1N_17LinearCombinationIaiaiLNS_15FloatRoundStyleE2EEES1I_S1M_JEEENS4_5SM1004TMEM4LOAD26SM100_TMEM_LOAD_32dp32b64xENS4_13SM90_TMA_LOADENS11_INS12_ILi2ELi4ELi3EEES15_NSS_INS5_IJS16_S1K_EEENS5_IJS1K_SC_EEEEEEENS4_39AutoVectorizingCopyWithAssumedAlignmentILi128EEENS4_14SM90_TMA_STOREES22_S24_S24_EEEvvEEEEvNT_6ParamsE,"aw",@nobits
	.sectionflags	@""
	.align	16
	.zero		1024


//--------------------- .nv.shared.reserved.0     --------------------------
	.section	.nv.shared.reserved.0,"aw",@nobits
	.weak		__nv_reservedSMEM_offset_0_alias
	.size		__nv_reservedSMEM_offset_0_alias, 0, 64
	.other		__nv_reservedSMEM_offset_0_alias,@"STO_CUDA_RESERVED_SHARED STV_DEFAULT"
__nv_reservedSMEM_offset_0_alias:
	.zero		0
.nv.shared.reserved.0:
	.zero		64
	.weak		__nv_reservedSMEM_tcgen05_partition
	.type		__nv_reservedSMEM_tcgen05_partition,@object
	.size		__nv_reservedSMEM_tcgen05_partition,(.L_0 - __nv_reservedSMEM_tcgen05_partition)
__nv_reservedSMEM_tcgen05_partition:
	.zero		32
.L_0:


//--------------------- .nv.global                --------------------------
	.section	.nv.global,"aw",@nobits
.nv.global:
	.type		_ZN39_INTERNAL_76641262_4_k_cu_e31bb3f8_95034cute1_E,@object
	.size		_ZN39_INTERNAL_76641262_4_k_cu_e31bb3f8_95034cute1_E,(_ZN39_INTERNAL_76641262_4_k_cu_e31bb3f8_95034cuda3std3__45__cpo6cbeginE - _ZN39_INTERNAL_76641262_4_k_cu_e31bb3f8_95034cute1_E)
_ZN39_INTERNAL_76641262_4_k_cu_e31bb3f8_95034cute1_E:
	.zero		1
	.type		_ZN39_INTERNAL_76641262_4_k_cu_e31bb3f8_95034cuda3std3__45__cpo6cbeginE,@object
	.size		_ZN39_INTERNAL_76641262_4_k_cu_e31bb3f8_95034cuda3std3__45__cpo6cbeginE,(_ZN39_INTERNAL_76641262_4_k_cu_e31bb3f8_95034cuda3std3__48in_placeE - _ZN39_INTERNAL_76641262_4_k_cu_e31bb3f8_95034cuda3std3__45__cpo6cbeginE)
_ZN39_INTERNAL_76641262_4_k_cu_e31bb3f8_95034cuda3std3__45__cpo6cbeginE:
	.zero		1
	.type		_ZN39_INTERNAL_76641262_4_k_cu_e31bb3f8_95034cuda3std3__48in_placeE,@object
	.size		_ZN39_INTERNAL_76641262_4_k_cu_e31bb3f8_95034cuda3std3__48in_placeE,(_ZN39_INTERNAL_76641262_4_k_cu_e31bb3f8_95034cuda3std6ranges3__45__cpo9iter_moveE - _ZN39_INTERNAL_76641262_4_k_cu_e31bb3f8_95034cuda3std3__48in_placeE)
_ZN39_INTERNAL_76641262_4_k_cu_e31bb3f8_95034cuda3std3__48in_placeE:
	.zero		1
	.type		_ZN39_INTERNAL_76641262_4_k_cu_e31bb3f8_95034cuda3std6ranges3__45__cpo9iter_moveE,@object
	.size		_ZN39_INTERNAL_76641262_4_k_cu_e31bb3f8_95034cuda3std6ranges3__45__cpo9iter_moveE,(_ZN39_INTERNAL_76641262_4_k_cu_e31bb3f8_95034cuda3std3__45__cpo5beginE - _ZN39_INTERNAL_76641262_4_k_cu_e31bb3f8_95034cuda3std6ranges3__45__cpo9iter_moveE)
_ZN39_INTERNAL_76641262_4_k_cu_e31bb3f8_95034cuda3std6ranges3__45__cpo9iter_moveE:
	.zero		1
	.type		_ZN39_INTERNAL_76641262_4_k_cu_e31bb3f8_95034cuda3std3__45__cpo5beginE,@object
	.size		_ZN39_INTERNAL_76641262_4_k_cu_e31bb3f8_95034cuda3std3__45__cpo5beginE,(_ZN39_INTERNAL_76641262_4_k_cu_e31bb3f8_95034cuda3std3__441_GLOBAL__N__76641262_4_k_cu_e31bb3f8_95036ignoreE - _ZN39_INTERNAL_76641262_4_k_cu_e31bb3f8_95034cuda3std3__45__cpo5beginE)
_ZN39_INTERNAL_76641262_4_k_cu_e31bb3f8_95034cuda3std3__45__cpo5beginE:
	.zero		1
	.type		_ZN39_INTERNAL_76641262_4_k_cu_e31bb3f8_95034cuda3std3__441_GLOBAL__N__76641262_4_k_cu_e31bb3f8_95036ignoreE,@object
	.size		_ZN39_INTERNAL_76641262_4_k_cu_e31bb3f8_95034cuda3std3__441_GLOBAL__N__76641262_4_k_cu_e31bb3f8_95036ignoreE,(_ZN39_INTERNAL_76641262_4_k_cu_e31bb3f8_95034cute7productE - _ZN39_INTERNAL_76641262_4_k_cu_e31bb3f8_95034cuda3std3__441_GLOBAL__N__76641262_4_k_cu_e31bb3f8_95036ignoreE)
_ZN39_INTERNAL_76641262_4_k_cu_e31bb3f8_95034cuda3std3__441_GLOBAL__N__76641262_4_k_cu_e31bb3f8_95036ignoreE:
	.zero		1
	.type		_ZN39_INTERNAL_76641262_4_k_cu_e31bb3f8_95034cute7productE,@object
	.size		_ZN39_INTERNAL_76641262_4_k_cu_e31bb3f8_95034cute7productE,(_ZN39_INTERNAL_76641262_4_k_cu_e31bb3f8_95034cuda3std3__45__cpo3endE - _ZN39_INTERNAL_76641262_4_k_cu_e31bb3f8_95034cute7productE)
_ZN39_INTERNAL_76641262_4_k_cu_e31bb3f8_95034cute7productE:
	.zero		1
	.type		_ZN39_INTERNAL_76641262_4_k_cu_e31bb3f8_95034cuda3std3__45__cpo3endE,@object
	.size		_ZN39_INTERNAL_76641262_4_k_cu_e31bb3f8_95034cuda3std3__45__cpo3endE,(_ZN39_INTERNAL_76641262_4_k_cu_e31bb3f8_95034cuda3std3__419piecewise_constructE - _ZN39_INTERNAL_76641262_4_k_cu_e31bb3f8_95034cuda3std3__45__cpo3endE)
_ZN39_INTERNAL_76641262_4_k_cu_e31bb3f8_95034cuda3std3__45__cpo3endE:
	.zero		1
	.type		_ZN39_INTERNAL_76641262_4_k_cu_e31bb3f8_95034cuda3std3__419piecewise_constructE,@object
	.size		_ZN39_INTERNAL_76641262_4_k_cu_e31bb3f8_95034cuda3std3__419piecewise_constructE,(_ZN39_INTERNAL_76641262_4_k_cu_e31bb3f8_95034cuda3std3__45__cpo4cendE - _ZN39_INTERNAL_76641262_4_k_cu_e31bb3f8_95034cuda3std3__419piecewise_constructE)
_ZN39_INTERNAL_76641262_4_k_cu_e31bb3f8_95034cuda3std3__419piecewise_constructE:
	.zero		1
	.type		_ZN39_INTERNAL_76641262_4_k_cu_e31bb3f8_95034cuda3std3__45__cpo4cendE,@object
	.size		_ZN39_INTERNAL_76641262_4_k_cu_e31bb3f8_95034cuda3std3__45__cpo4cendE,(_ZN39_INTERNAL_76641262_4_k_cu_e31bb3f8_95034cuda3std6ranges3__45__cpo4swapE - _ZN39_INTERNAL_76641262_4_k_cu_e31bb3f8_95034cuda3std3__45__cpo4cendE)
_ZN39_INTERNAL_76641262_4_k_cu_e31bb3f8_95034cuda3std3__45__cpo4cendE:
	.zero		1
	.type		_ZN39_INTERNAL_76641262_4_k_cu_e31bb3f8_95034cuda3std6ranges3__45__cpo4swapE,@object
	.size		_ZN39_INTERNAL_76641262_4_k_cu_e31bb3f8_95034cuda3std6ranges3__45__cpo4swapE,(.L_10 - _ZN39_INTERNAL_76641262_4_k_cu_e31bb3f8_95034cuda3std6ranges3__45__cpo4swapE)
_ZN39_INTERNAL_76641262_4_k_cu_e31bb3f8_95034cuda3std6ranges3__45__cpo4swapE:
	.zero		1
.L_10:


//--------------------- .nv.constant0._ZN7cutlass13device_kernelINS_4gemm6kernel13GemmUniversalIN4cute5tupleIJiiiiEEENS1_10collective13CollectiveMmaINS1_35MainloopSm100TmaUmmaWarpSpecializedILi3ELi2ELi4ENS5_IJNS4_1CILi2EEENSA_ILi1EEESC_EEEEENS5_IJNSA_ILi256EEENSA_ILi128EEENSA_ILi32EEEEEEaNS5_IJlSC_lEEEaSJ_NS4_8TiledMMAINS4_8MMA_AtomIJNS4_21SM100_MMA_S8_2x1SM_SSIaaiLi256ELi128ELNS4_4UMMA5MajorE0ELSO_0ELNSN_8SaturateE0EEEEEENS4_6LayoutINS5_IJSC_SC_SC_EEENS5_IJNSA_ILi0EEESU_SU_EEEEENS5_IJNS4_10UnderscoreESX_SX_EEEEENS4_18SM100_TMA_2SM_LOADENS4_14ComposedLayoutINS4_7SwizzleILi1ELi4ELi3EEENS4_18smem_ptr_flag_bitsILi8EEENSS_INS5_IJNSA_ILi8EEESH_EEENS5_IJSH_SC_EEEEEEEvNS4_8identityES10_S1A_vS1B_EENS_8epilogue10collective18CollectiveEpilogueINS1D_23Sm100TmaWarpSpecializedILi2ELi2ELi64ELb0ELb0EEEJNS5_IJSG_SG_SH_EEENS5_IJNSS_ISG_SC_EENSS_INSA_ILi64EEESC_EEEEEaSJ_aSJ_NS1D_6fusion15FusionCallbacksIS1H_NS1N_17LinearCombinationIaiaiLNS_15FloatRoundStyleE2EEES1I_S1M_JEEENS4_5SM1004TMEM4LOAD26SM100_TMEM_LOAD_32dp32b64xENS4_13SM90_TMA_LOADENS11_INS12_ILi2ELi4ELi3EEES15_NSS_INS5_IJS16_S1K_EEENS5_IJS1K_SC_EEEEEEENS4_39AutoVectorizingCopyWithAssumedAlignmentILi128EEENS4_14SM90_TMA_STOREES22_S24_S24_EEEvvEEEEvNT_6ParamsE --------------------------
	.section	.nv.constant0._ZN7cutlass13device_kernelINS_4gemm6kernel13GemmUniversalIN4cute5tupleIJiiiiEEENS1_10collective13CollectiveMmaINS1_35MainloopSm100TmaUmmaWarpSpecializedILi3ELi2ELi4ENS5_IJNS4_1CILi2EEENSA_ILi1EEESC_EEEEENS5_IJNSA_ILi256EEENSA_ILi128EEENSA_ILi32EEEEEEaNS5_IJlSC_lEEEaSJ_NS4_8TiledMMAINS4_8MMA_AtomIJNS4_21SM100_MMA_S8_2x1SM_SSIaaiLi256ELi128ELNS4_4UMMA5MajorE0ELSO_0ELNSN_8SaturateE0EEEEEENS4_6LayoutINS5_IJSC_SC_SC_EEENS5_IJNSA_ILi0EEESU_SU_EEEEENS5_IJNS4_10UnderscoreESX_SX_EEEEENS4_18SM100_TMA_2SM_LOADENS4_14ComposedLayoutINS4_7SwizzleILi1ELi4ELi3EEENS4_18smem_ptr_flag_bitsILi8EEENSS_INS5_IJNSA_ILi8EEESH_EEENS5_IJSH_SC_EEEEEEEvNS4_8identityES10_S1A_vS1B_EENS_8epilogue10collective18CollectiveEpilogueINS1D_23Sm100TmaWarpSpecializedILi2ELi2ELi64ELb0ELb0EEEJNS5_IJSG_SG_SH_EEENS5_IJNSS_ISG_SC_EENSS_INSA_ILi64EEESC_EEEEEaSJ_aSJ_NS1D_6fusion15FusionCallbacksIS1H_NS1N_17LinearCombinationIaiaiLNS_15FloatRoundStyleE2EEES1I_S1M_JEEENS4_5SM1004TMEM4LOAD26SM100_TMEM_LOAD_32dp32b64xENS4_13SM90_TMA_LOADENS11_INS12_ILi2ELi4ELi3EEES15_NSS_INS5_IJS16_S1K_EEENS5_IJS1K_SC_EEEEEEENS4_39AutoVectorizingCopyWithAssumedAlignmentILi128EEENS4_14SM90_TMA_STOREES22_S24_S24_EEEvvEEEEvNT_6ParamsE,"a",@progbits
	.sectionflags	@""
	.align	4
.nv.constant0._ZN7cutlass13device_kernelINS_4gemm6kernel13GemmUniversalIN4cute5tupleIJiiiiEEENS1_10collective13CollectiveMmaINS1_35MainloopSm100TmaUmmaWarpSpecializedILi3ELi2ELi4ENS5_IJNS4_1CILi2EEENSA_ILi1EEESC_EEEEENS5_IJNSA_ILi256EEENSA_ILi128EEENSA_ILi32EEEEEEaNS5_IJlSC_lEEEaSJ_NS4_8TiledMMAINS4_8MMA_AtomIJNS4_21SM100_MMA_S8_2x1SM_SSIaaiLi256ELi128ELNS4_4UMMA5MajorE0ELSO_0ELNSN_8SaturateE0EEEEEENS4_6LayoutINS5_IJSC_SC_SC_EEENS5_IJNSA_ILi0EEESU_SU_EEEEENS5_IJNS4_10UnderscoreESX_SX_EEEEENS4_18SM100_TMA_2SM_LOADENS4_14ComposedLayoutINS4_7SwizzleILi1ELi4ELi3EEENS4_18smem_ptr_flag_bitsILi8EEENSS_INS5_IJNSA_ILi8EEESH_EEENS5_IJSH_SC_EEEEEEEvNS4_8identityES10_S1A_vS1B_EENS_8epilogue10collective18CollectiveEpilogueINS1D_23Sm100TmaWarpSpecializedILi2ELi2ELi64ELb0ELb0EEEJNS5_IJSG_SG_SH_EEENS5_IJNSS_ISG_SC_EENSS_INSA_ILi64EEESC_EEEEEaSJ_aSJ_NS1D_6fusion15FusionCallbacksIS1H_NS1N_17LinearCombinationIaiaiLNS_15FloatRoundStyleE2EEES1I_S1M_JEEENS4_5SM1004TMEM4LOAD26SM100_TMEM_LOAD_32dp32b64xENS4_13SM90_TMA_LOADENS11_INS12_ILi2ELi4ELi3EEES15_NSS_INS5_IJS16_S1K_EEENS5_IJS1K_SC_EEEEEEENS4_39AutoVectorizingCopyWithAssumedAlignmentILi128EEENS4_14SM90_TMA_STOREES22_S24_S24_EEEvvEEEEvNT_6ParamsE:
	.zero		2944


//--------------------- SYMBOLS --------------------------

	.type		.nv.reservedSmem.offset0,@object
	.size		.nv.reservedSmem.offset0,0x4
	.type		.nv.reservedSmem.cap,@object
	.size		.nv.reservedSmem.cap,0x4
	.type		__assertfail,@function
